def matmul_kernel(
    a_ptr,
    b_ptr,
    c_ptr,
    M,
    N,
    K,
    stride_am,
    stride_ak,
    stride_bk,
    stride_bn,
    stride_cm,
    stride_cn,
    BLOCK_M: tl.constexpr,
    BLOCK_N: tl.constexpr,
    BLOCK_K: tl.constexpr,
    GROUP_M: tl.constexpr,
):
    pid = tl.program_id(axis=0)
    num_pid_m = tl.cdiv(M, BLOCK_M)
    num_pid_n = tl.cdiv(N, BLOCK_N)
    num_pid_in_group = GROUP_M * num_pid_n
    group_id = pid // num_pid_in_group
    first_pid_m = group_id * GROUP_M
    group_size_m = min(num_pid_m - first_pid_m, GROUP_M)
    pid_m = first_pid_m + ((pid % num_pid_in_group) % group_size_m)
    pid_n = (pid % num_pid_in_group) // group_size_m

    offs_am = (pid_m * BLOCK_M + tl.arange(0, BLOCK_M)) % M
    offs_bn = (pid_n * BLOCK_N + tl.arange(0, BLOCK_N)) % N
    offs_k = tl.arange(0, BLOCK_K)
    a_ptrs = a_ptr + offs_am[:, None] * stride_am + offs_k[None, :] * stride_ak
    b_ptrs = b_ptr + offs_k[:, None] * stride_bk + offs_bn[None, :] * stride_bn

    acc = tl.zeros((BLOCK_M, BLOCK_N), dtype=tl.float32)
    for kk in range(0, tl.cdiv(K, BLOCK_K)):
        a = tl.load(a_ptrs, mask=offs_k[None, :] < K - kk * BLOCK_K, other=0.0)
        b = tl.load(b_ptrs, mask=offs_k[:, None] < K - kk * BLOCK_K, other=0.0)
        acc = tl.dot(a, b, acc)
        a_ptrs += BLOCK_K * stride_ak
        b_ptrs += BLOCK_K * stride_bk

    c = acc.to(c_ptr.dtype.element_ty)
    offs_cm = pid_m * BLOCK_M + tl.arange(0, BLOCK_M)
    offs_cn = pid_n * BLOCK_N + tl.arange(0, BLOCK_N)
    c_ptrs = c_ptr + offs_cm[:, None] * stride_cm + offs_cn[None, :] * stride_cn
    mask = (offs_cm[:, None] < M) & (offs_cn[None, :] < N)
    tl.store(c_ptrs, c, mask=mask)

# config = {"BLOCK_K": 64, "BLOCK_M": 256, "BLOCK_N": 128, "GROUP_M": 8, "arch": "sm_90", "dtype": "fp8e4m3", "num_ctas": 4, "num_stages": 3, "num_warps": 4}
# arch = sm_90


// ===== COMPILED SASS (sm_90a) =====

	.target	sm_90a

	.elftype	@"ET_EXEC"


//--------------------- .note.nv.tkinfo           --------------------------
	.section	.note.nv.tkinfo,"",@"SHT_NOTE"
	.sectionflags	@"SHF_NOTE_NV_TKINFO"
	.tkinfo
        /*0018*/ 	.word	0x00000002
        /*0030*/ 	.string	""
        /*0030*/ 	.string	"ptxas"
        /*0030*/ 	.string	"Cuda compilation tools, release 13.0, V13.0.88"
        /*0030*/ 	.string	"Build cuda_13.0.r13.0/compiler.36424714_0"
        /*0030*/ 	.string	"-v  -suppress-debug-info  -lineinfo  -arch sm_90a "



//--------------------- .note.nv.cuinfo           --------------------------
	.section	.note.nv.cuinfo,"",@"SHT_NOTE"
	.sectionflags	@"SHF_NOTE_NV_CUINFO"
        /*0018*/ 	.short	0x0002
        /*001a*/ 	.short	0x005a
        /*001c*/ 	.short	0x0082
	.zero		2


//--------------------- .nv.info                  --------------------------
	.section	.nv.info,"",@"SHT_CUDA_INFO"
	.align	4


	//----- nvinfo : EIATTR_REGCOUNT
	.align		4
        /*0000*/ 	.byte	0x04, 0x2f
        /*0002*/ 	.short	(.L_1 - .L_0)
	.align		4
.L_0:
        /*0004*/ 	.word	index@(matmul_kernel)
        /*0008*/ 	.word	0x000000ff


	//----- nvinfo : EIATTR_FRAME_SIZE
	.align		4
.L_1:
        /*000c*/ 	.byte	0x04, 0x11
        /*000e*/ 	.short	(.L_3 - .L_2)
	.align		4
.L_2:
        /*0010*/ 	.word	index@(matmul_kernel)
        /*0014*/ 	.word	0x00000000


	//----- nvinfo : EIATTR_MIN_STACK_SIZE
	.align		4
.L_3:
        /*0018*/ 	.byte	0x04, 0x12
        /*001a*/ 	.short	(.L_5 - .L_4)
	.align		4
.L_4:
        /*001c*/ 	.word	index@(matmul_kernel)
        /*0020*/ 	.word	0x00000000
.L_5:


//--------------------- .nv.compat                --------------------------
	.section	.nv.compat,"",@"SHT_CUDA_COMPAT_INFO"
	.align	4
        /*0000*/ 	.byte	0x02, 0x09, 0x01, 0x00, 0x02, 0x02, 0x04, 0x00, 0x02, 0x05, 0x05, 0x00, 0x03, 0x07, 0x01, 0x01
        /*0010*/ 	.byte	0x02, 0x03, 0x00, 0x00, 0x02, 0x06, 0x01, 0x00, 0x04, 0x0b, 0x08, 0x00, 0x00, 0x00, 0x00, 0x00
        /*0020*/ 	.byte	0x00, 0x00, 0x00, 0x00


//--------------------- .nv.info.matmul_kernel    --------------------------
	.section	.nv.info.matmul_kernel,"",@"SHT_CUDA_INFO"
	.sectionflags	@""
	.align	4


	//----- nvinfo : EIATTR_CUDA_API_VERSION
	.align		4
        /*0000*/ 	.byte	0x04, 0x37
        /*0002*/ 	.short	(.L_7 - .L_6)
.L_6:
        /*0004*/ 	.word	0x00000082


	//----- nvinfo : EIATTR_KPARAM_INFO
	.align		4
.L_7:
        /*0008*/ 	.byte	0x04, 0x17
        /*000a*/ 	.short	(.L_9 - .L_8)
.L_8:
        /*000c*/ 	.word	0x00000000
        /*0010*/ 	.short	0x000d
        /*0012*/ 	.short	0x0048
        /*0014*/ 	.byte	0x00, 0xf4, 0x21, 0x00


	//----- nvinfo : EIATTR_KPARAM_INFO
	.align		4
.L_9:
        /*0018*/ 	.byte	0x04, 0x17
        /*001a*/ 	.short	(.L_11 - .L_10)
.L_10:
        /*001c*/ 	.word	0x00000000
        /*0020*/ 	.short	0x000c
        /*0022*/ 	.short	0x0040
        /*0024*/ 	.byte	0x00, 0xf4, 0x21, 0x00


	//----- nvinfo : EIATTR_KPARAM_INFO
	.align		4
.L_11:
        /*0028*/ 	.byte	0x04, 0x17
        /*002a*/ 	.short	(.L_13 - .L_12)
.L_12:
        /*002c*/ 	.word	0x00000000
        /*0030*/ 	.short	0x000b
        /*0032*/ 	.short	0x0038
        /*0034*/ 	.byte	0x00, 0xf0, 0x11, 0x00


	//----- nvinfo : EIATTR_KPARAM_INFO
	.align		4
.L_13:
        /*0038*/ 	.byte	0x04, 0x17
        /*003a*/ 	.short	(.L_15 - .L_14)
.L_14:
        /*003c*/ 	.word	0x00000000
        /*0040*/ 	.short	0x000a
        /*0042*/ 	.short	0x0034
        /*0044*/ 	.byte	0x00, 0xf0, 0x11, 0x00


	//----- nvinfo : EIATTR_KPARAM_INFO
	.align		4
.L_15:
        /*0048*/ 	.byte	0x04, 0x17
        /*004a*/ 	.short	(.L_17 - .L_16)
.L_16:
        /*004c*/ 	.word	0x00000000
        /*0050*/ 	.short	0x0009
        /*0052*/ 	.short	0x0030
        /*0054*/ 	.byte	0x00, 0xf0, 0x11, 0x00


	//----- nvinfo : EIATTR_KPARAM_INFO
	.align		4
.L_17:
        /*0058*/ 	.byte	0x04, 0x17
        /*005a*/ 	.short	(.L_19 - .L_18)
.L_18:
        /*005c*/ 	.word	0x00000000
        /*0060*/ 	.short	0x0008
        /*0062*/ 	.short	0x002c
        /*0064*/ 	.byte	0x00, 0xf0, 0x11, 0x00


	//----- nvinfo : EIATTR_KPARAM_INFO
	.align		4
.L_19:
        /*0068*/ 	.byte	0x04, 0x17
        /*006a*/ 	.short	(.L_21 - .L_20)
.L_20:
        /*006c*/ 	.word	0x00000000
        /*0070*/ 	.short	0x0007
        /*0072*/ 	.short	0x0028
        /*0074*/ 	.byte	0x00, 0xf0, 0x11, 0x00


	//----- nvinfo : EIATTR_KPARAM_INFO
	.align		4
.L_21:
        /*0078*/ 	.byte	0x04, 0x17
        /*007a*/ 	.short	(.L_23 - .L_22)
.L_22:
        /*007c*/ 	.word	0x00000000
        /*0080*/ 	.short	0x0006
        /*0082*/ 	.short	0x0024
        /*0084*/ 	.byte	0x00, 0xf0, 0x11, 0x00


	//----- nvinfo : EIATTR_KPARAM_INFO
	.align		4
.L_23:
        /*0088*/ 	.byte	0x04, 0x17
        /*008a*/ 	.short	(.L_25 - .L_24)
.L_24:
        /*008c*/ 	.word	0x00000000
        /*0090*/ 	.short	0x0005
        /*0092*/ 	.short	0x0020
        /*0094*/ 	.byte	0x00, 0xf0, 0x11, 0x00


	//----- nvinfo : EIATTR_KPARAM_INFO
	.align		4
.L_25:
        /*0098*/ 	.byte	0x04, 0x17
        /*009a*/ 	.short	(.L_27 - .L_26)
.L_26:
        /*009c*/ 	.word	0x00000000
        /*00a0*/ 	.short	0x0004
        /*00a2*/ 	.short	0x001c
        /*00a4*/ 	.byte	0x00, 0xf0, 0x11, 0x00


	//----- nvinfo : EIATTR_KPARAM_INFO
	.align		4
.L_27:
        /*00a8*/ 	.byte	0x04, 0x17
        /*00aa*/ 	.short	(.L_29 - .L_28)
.L_28:
        /*00ac*/ 	.word	0x00000000
        /*00b0*/ 	.short	0x0003
        /*00b2*/ 	.short	0x0018
        /*00b4*/ 	.byte	0x00, 0xf0, 0x11, 0x00


	//----- nvinfo : EIATTR_KPARAM_INFO
	.align		4
.L_29:
        /*00b8*/ 	.byte	0x04, 0x17
        /*00ba*/ 	.short	(.L_31 - .L_30)
.L_30:
        /*00bc*/ 	.word	0x00000000
        /*00c0*/ 	.short	0x0002
        /*00c2*/ 	.short	0x0010
        /*00c4*/ 	.byte	0x00, 0xf4, 0x21, 0x00


	//----- nvinfo : EIATTR_KPARAM_INFO
	.align		4
.L_31:
        /*00c8*/ 	.byte	0x04, 0x17
        /*00ca*/ 	.short	(.L_33 - .L_32)
.L_32:
        /*00cc*/ 	.word	0x00000000
        /*00d0*/ 	.short	0x0001
        /*00d2*/ 	.short	0x0008
        /*00d4*/ 	.byte	0x00, 0xf4, 0x21, 0x00


	//----- nvinfo : EIATTR_KPARAM_INFO
	.align		4
.L_33:
        /*00d8*/ 	.byte	0x04, 0x17
        /*00da*/ 	.short	(.L_35 - .L_34)
.L_34:
        /*00dc*/ 	.word	0x00000000
        /*00e0*/ 	.short	0x0000
        /*00e2*/ 	.short	0x0000
        /*00e4*/ 	.byte	0x00, 0xf4, 0x21, 0x00


	//----- nvinfo : EIATTR_EXPLICIT_CLUSTER
	.align		4
.L_35:
        /*00e8*/ 	.byte	0x01, 0x3e
	.zero		2


	//----- nvinfo : EIATTR_CTA_PER_CLUSTER
	.align		4
        /*00ec*/ 	.byte	0x04, 0x3d
        /*00ee*/ 	.short	(.L_37 - .L_36)
.L_36:
        /*00f0*/ 	.word	0x00000004
        /*00f4*/ 	.word	0x00000001
        /*00f8*/ 	.word	0x00000001


	//----- nvinfo : EIATTR_SPARSE_MMA_MASK
	.align		4
.L_37:
        /*00fc*/ 	.byte	0x03, 0x50
        /*00fe*/ 	.short	0x0000


	//----- nvinfo : EIATTR_MAXREG_COUNT
	.align		4
        /*0100*/ 	.byte	0x03, 0x1b
        /*0102*/ 	.short	0x00ff


	//----- nvinfo : EIATTR_NUM_BARRIERS
	.align		4
        /*0104*/ 	.byte	0x02, 0x4c
        /*0106*/ 	.byte	0x01
	.zero		1


	//----- nvinfo : EIATTR_MERCURY_ISA_VERSION
	.align		4
        /*0108*/ 	.byte	0x03, 0x5f
        /*010a*/ 	.short	0x0101


	//----- nvinfo : EIATTR_EXIT_INSTR_OFFSETS
	.align		4
        /*010c*/ 	.byte	0x04, 0x1c
        /*010e*/ 	.short	(.L_39 - .L_38)


	//   ....[0]....
.L_38:
        /*0110*/ 	.word	0x00008040


	//   ....[1]....
        /*0114*/ 	.word	0x00008060


	//----- nvinfo : EIATTR_REQNTID
	.align		4
.L_39:
        /*0118*/ 	.byte	0x04, 0x10
        /*011a*/ 	.short	(.L_41 - .L_40)
.L_40:
        /*011c*/ 	.word	0x00000080
        /*0120*/ 	.word	0x00000001
        /*0124*/ 	.word	0x00000001


	//----- nvinfo : EIATTR_CBANK_PARAM_SIZE
	.align		4
.L_41:
        /*0128*/ 	.byte	0x03, 0x19
        /*012a*/ 	.short	0x0050


	//----- nvinfo : EIATTR_PARAM_CBANK
	.align		4
        /*012c*/ 	.byte	0x04, 0x0a
        /*012e*/ 	.short	(.L_43 - .L_42)
	.align		4
.L_42:
        /*0130*/ 	.word	index@(.nv.constant0.matmul_kernel)
        /*0134*/ 	.short	0x0210
        /*0136*/ 	.short	0x0050


	//----- nvinfo : EIATTR_SW_WAR
	.align		4
.L_43:
        /*0138*/ 	.byte	0x04, 0x36
        /*013a*/ 	.short	(.L_45 - .L_44)
.L_44:
        /*013c*/ 	.word	0x00000008
.L_45:


//--------------------- .nv.callgraph             --------------------------
	.section	.nv.callgraph,"",@"SHT_CUDA_CALLGRAPH"
	.align	4
	.sectionentsize	8
	.align		4
        /*0000*/ 	.word	0x00000000
	.align		4
        /*0004*/ 	.word	0xffffffff
	.align		4
        /*0008*/ 	.word	0x00000000
	.align		4
        /*000c*/ 	.word	0xfffffffe
	.align		4
        /*0010*/ 	.word	0x00000000
	.align		4
        /*0014*/ 	.word	0xfffffffd
	.align		4
        /*0018*/ 	.word	0x00000000
	.align		4
        /*001c*/ 	.word	0xfffffffc


//--------------------- .text.matmul_kernel       --------------------------
	.section	.text.matmul_kernel,"ax",@progbits
	.align	128
        .global         matmul_kernel
        .type           matmul_kernel,@function
        .size           matmul_kernel,(.L_x_4 - matmul_kernel)
        .other          matmul_kernel,@"STO_CUDA_ENTRY STV_DEFAULT"
matmul_kernel:
.text.matmul_kernel:
[----:B------:R-:W-:Y:S08]  /*0000*/  LDC R1, c[0x0][0x28] ;  /* 0x00000a00ff017b82 */ /* 0x000ff00000000800 */
[----:B------:R-:W0:Y:S01]  /*0010*/  LDC.64 R58, c[0x0][0x228] ;  /* 0x00008a00ff3a7b82 */ /* 0x000e220000000a00 */
[----:B------:R-:W-:Y:S01]  /*0020*/  ULDC UR5, c[0x0][0x230] ;  /* 0x00008c0000057ab9 */ /* 0x000fe20000000800 */
[----:B------:R-:W-:Y:S01]  /*0030*/  ULDC.64 UR14, c[0x0][0x208] ;  /* 0x00008200000e7ab9 */ /* 0x000fe20000000a00 */
[----:B------:R-:W-:-:S05]  /*0040*/  IMAD.U32 R17, RZ, RZ, UR5 ;  /* 0x00000005ff117e24 */ /* 0x000fca000f8e00ff */
[----:B------:R-:W1:Y:S08]  /*0050*/  S2UR UR4, SR_CTAID.X ;  /* 0x00000000000479c3 */ /* 0x000e700000002500 */
[----:B------:R-:W2:Y:S01]  /*0060*/  LDC R23, c[0x0][0x230] ;  /* 0x00008c00ff177b82 */ /* 0x000ea20000000800 */
[----:B0-----:R-:W-:-:S05]  /*0070*/  VIADD R0, R59, 0x7f ;  /* 0x0000007f3b007836 */ /* 0x001fca0000000000 */
[----:B------:R-:W-:Y:S02]  /*0080*/  SHF.R.S32.HI R3, RZ, 0x1f, R0 ;  /* 0x0000001fff037819 */ /* 0x000fe40000011400 */
[----:B-1----:R-:W-:Y:S01]  /*0090*/  I2FP.F32.U32 R5, UR4 ;  /* 0x0000000400057c45 */ /* 0x002fe20008201000 */
[----:B------:R-:W-:Y:S01]  /*00a0*/  ULDC UR4, c[0x0][0x150] ;  /* 0x0000540000047ab9 */ /* 0x000fe20000000800 */
[----:B------:R-:W-:-:S03]  /*00b0*/  LEA.HI R3, R3, R0, RZ, 0x7 ;  /* 0x0000000003037211 */ /* 0x000fc600078f38ff */
[----:B------:R-:W-:Y:S01]  /*00c0*/  FMUL R5, R5, UR4 ;  /* 0x0000000405057c20 */ /* 0x000fe20008400000 */
[----:B------:R-:W-:Y:S01]  /*00d0*/  SHF.R.S32.HI R3, RZ, 0x7, R3 ;  /* 0x00000007ff037819 */ /* 0x000fe20000011403 */
[----:B--2---:R-:W-:-:S04]  /*00e0*/  VIADD R23, R23, 0x3f ;  /* 0x0000003f17177836 */ /* 0x004fc80000000000 */
[----:B------:R-:W-:Y:S01]  /*00f0*/  IMAD.SHL.U32 R4, R3, 0x8, RZ ;  /* 0x0000000803047824 */ /* 0x000fe200078e00ff */
[----:B------:R-:W0:Y:S04]  /*0100*/  F2I.U32.TRUNC.NTZ R5, R5 ;  /* 0x0000000500057305 */ /* 0x000e28000020f000 */
[----:B------:R-:W-:-:S04]  /*0110*/  IABS R7, R4 ;  /* 0x0000000400077213 */ /* 0x000fc80000000000 */
[----:B------:R-:W1:Y:S01]  /*0120*/  I2F.RP R0, R7 ;  /* 0x0000000700007306 */ /* 0x000e620000209400 */
[----:B0-----:R-:W-:-:S07]  /*0130*/  IABS R11, R5 ;  /* 0x00000005000b7213 */ /* 0x001fce0000000000 */
[----:B-1----:R-:W0:Y:S02]  /*0140*/  MUFU.RCP R0, R0 ;  /* 0x0000000000007308 */ /* 0x002e240000001000 */
[----:B0-----:R-:W-:Y:S01]  /*0150*/  VIADD R2, R0, 0xffffffe ;  /* 0x0ffffffe00027836 */ /* 0x001fe20000000000 */
[----:B------:R-:W-:-:S05]  /*0160*/  IABS R0, R4 ;  /* 0x0000000400007213 */ /* 0x000fca0000000000 */
[----:B------:R0:W1:Y:S01]  /*0170*/  F2I.FTZ.U32.TRUNC.NTZ R3, R2 ;  /* 0x0000000200037305 */ /* 0x000062000021f000 */
[----:B------:R-:W-:Y:S02]  /*0180*/  IMAD.MOV R0, RZ, RZ, -R0 ;  /* 0x000000ffff007224 */ /* 0x000fe400078e0a00 */
[----:B0-----:R-:W-:Y:S02]  /*0190*/  IMAD.MOV.U32 R2, RZ, RZ, RZ ;  /* 0x000000ffff027224 */ /* 0x001fe400078e00ff */
[----:B-1----:R-:W-:-:S04]  /*01a0*/  IMAD.MOV R6, RZ, RZ, -R3 ;  /* 0x000000ffff067224 */ /* 0x002fc800078e0a03 */
[----:B------:R-:W-:-:S04]  /*01b0*/  IMAD R9, R6, R7, RZ ;  /* 0x0000000706097224 */ /* 0x000fc800078e02ff */
[----:B------:R-:W-:-:S06]  /*01c0*/  IMAD.HI.U32 R2, R3, R9, R2 ;  /* 0x0000000903027227 */ /* 0x000fcc00078e0002 */
[----:B------:R-:W-:-:S04]  /*01d0*/  IMAD.HI.U32 R2, R2, R11, RZ ;  /* 0x0000000b02027227 */ /* 0x000fc800078e00ff */
[----:B------:R-:W-:-:S05]  /*01e0*/  IMAD R0, R2, R0, R11 ;  /* 0x0000000002007224 */ /* 0x000fca00078e020b */
[----:B------:R-:W-:-:S13]  /*01f0*/  ISETP.GT.U32.AND P1, PT, R7, R0, PT ;  /* 0x000000000700720c */ /* 0x000fda0003f24070 */
[----:B------:R-:W-:Y:S02]  /*0200*/  @!P1 IMAD.IADD R0, R0, 0x1, -R7 ;  /* 0x0000000100009824 */ /* 0x000fe400078e0a07 */
[----:B------:R-:W-:Y:S01]  /*0210*/  @!P1 VIADD R2, R2, 0x1 ;  /* 0x0000000102029836 */ /* 0x000fe20000000000 */
[----:B------:R-:W-:Y:S02]  /*0220*/  ISETP.NE.AND P1, PT, R4, RZ, PT ;  /* 0x000000ff0400720c */ /* 0x000fe40003f25270 */
[----:B------:R-:W-:Y:S02]  /*0230*/  ISETP.GE.U32.AND P0, PT, R0, R7, PT ;  /* 0x000000070000720c */ /* 0x000fe40003f06070 */
[----:B------:R-:W-:-:S04]  /*0240*/  LOP3.LUT R0, R5, R4, RZ, 0x3c, !PT ;  /* 0x0000000405007212 */ /* 0x000fc800078e3cff */
[----:B------:R-:W-:Y:S01]  /*0250*/  ISETP.GE.AND P2, PT, R0, RZ, PT ;  /* 0x000000ff0000720c */ /* 0x000fe20003f46270 */
[----:B------:R-:W-:-:S05]  /*0260*/  VIADD R0, R58, 0xff ;  /* 0x000000ff3a007836 */ /* 0x000fca0000000000 */
[----:B------:R-:W-:Y:S01]  /*0270*/  SHF.R.S32.HI R3, RZ, 0x1f, R0 ;  /* 0x0000001fff037819 */ /* 0x000fe20000011400 */
[----:B------:R-:W-:-:S03]  /*0280*/  @P0 VIADD R2, R2, 0x1 ;  /* 0x0000000102020836 */ /* 0x000fc60000000000 */
[----:B------:R-:W-:-:S03]  /*0290*/  LEA.HI R3, R3, R0, RZ, 0x8 ;  /* 0x0000000003037211 */ /* 0x000fc600078f40ff */
[----:B------:R-:W-:Y:S01]  /*02a0*/  @!P2 IMAD.MOV R2, RZ, RZ, -R2 ;  /* 0x000000ffff02a224 */ /* 0x000fe200078e0a02 */
[----:B------:R-:W-:-:S05]  /*02b0*/  @!P1 LOP3.LUT R2, RZ, R4, RZ, 0x33, !PT ;  /* 0x00000004ff029212 */ /* 0x000fca00078e33ff */
[----:B------:R-:W-:Y:S02]  /*02c0*/  IMAD.SHL.U32 R6, R2, 0x8, RZ ;  /* 0x0000000802067824 */ /* 0x000fe400078e00ff */
[----:B------:R-:W-:-:S03]  /*02d0*/  IMAD.MOV R2, RZ, RZ, -R2 ;  /* 0x000000ffff027224 */ /* 0x000fc600078e0a02 */
[----:B------:R-:W-:Y:S01]  /*02e0*/  LEA.HI.SX32 R3, R3, -R6, 0x18 ;  /* 0x8000000603037211 */ /* 0x000fe200078fc2ff */
[----:B------:R-:W-:-:S03]  /*02f0*/  IMAD R9, R4, R2, R5 ;  /* 0x0000000204097224 */ /* 0x000fc600078e0205 */
[----:B------:R-:W-:Y:S02]  /*0300*/  VIMNMX R8, R3, 0x8, PT ;  /* 0x0000000803087848 */ /* 0x000fe40003fe0100 */
[----:B------:R-:W-:Y:S02]  /*0310*/  IABS R4, R9 ;  /* 0x0000000900047213 */ /* 0x000fe40000000000 */
[----:B------:R-:W-:-:S04]  /*0320*/  IABS R7, R8 ;  /* 0x0000000800077213 */ /* 0x000fc80000000000 */
[----:B------:R-:W0:Y:S08]  /*0330*/  I2F.RP R0, R7 ;  /* 0x0000000700007306 */ /* 0x000e300000209400 */
[----:B0-----:R-:W0:Y:S02]  /*0340*/  MUFU.RCP R0, R0 ;  /* 0x0000000000007308 */ /* 0x001e240000001000 */
[----:B0-----:R-:W-:-:S06]  /*0350*/  VIADD R3, R0, 0xffffffe ;  /* 0x0ffffffe00037836 */ /* 0x001fcc0000000000 */
[----:B------:R-:W0:Y:S02]  /*0360*/  F2I.FTZ.U32.TRUNC.NTZ R3, R3 ;  /* 0x0000000300037305 */ /* 0x000e24000021f000 */
[----:B0-----:R-:W-:-:S04]  /*0370*/  IMAD.MOV R10, RZ, RZ, -R3 ;  /* 0x000000ffff0a7224 */ /* 0x001fc800078e0a03 */
[----:B------:R-:W-:Y:S01]  /*0380*/  IMAD.MOV.U32 R2, RZ, RZ, R10 ;  /* 0x000000ffff027224 */ /* 0x000fe200078e000a */
[----:B------:R-:W-:-:S03]  /*0390*/  IABS R10, R8 ;  /* 0x00000008000a7213 */ /* 0x000fc60000000000 */
[----:B------:R-:W-:Y:S02]  /*03a0*/  IMAD R5, R2, R7, RZ ;  /* 0x0000000702057224 */ /* 0x000fe400078e02ff */
[----:B------:R-:W-:Y:S02]  /*03b0*/  IMAD.MOV.U32 R2, RZ, RZ, RZ ;  /* 0x000000ffff027224 */ /* 0x000fe400078e00ff */
[----:B------:R-:W-:Y:S02]  /*03c0*/  IMAD.MOV R0, RZ, RZ, -R10 ;  /* 0x000000ffff007224 */ /* 0x000fe400078e0a0a */
[----:B------:R-:W-:-:S06]  /*03d0*/  IMAD.HI.U32 R2, R3, R5, R2 ;  /* 0x0000000503027227 */ /* 0x000fcc00078e0002 */
[----:B------:R-:W-:Y:S01]  /*03e0*/  IMAD.HI.U32 R3, R2, R4, RZ ;  /* 0x0000000402037227 */ /* 0x000fe200078e00ff */
[----:B------:R-:W-:-:S03]  /*03f0*/  LOP3.LUT R2, R9, R8, RZ, 0x3c, !PT ;  /* 0x0000000809027212 */ /* 0x000fc600078e3cff */
[----:B------:R-:W-:Y:S01]  /*0400*/  IMAD R0, R3, R0, R4 ;  /* 0x0000000003007224 */ /* 0x000fe200078e0204 */
[----:B------:R-:W-:Y:S02]  /*0410*/  ISETP.GE.AND P2, PT, R2, RZ, PT ;  /* 0x000000ff0200720c */ /* 0x000fe40003f46270 */
[----:B------:R-:W0:Y:S01]  /*0420*/  S2R R2, SR_TID.X ;  /* 0x0000000000027919 */ /* 0x000e220000002100 */
[----:B------:R-:W-:Y:S02]  /*0430*/  MOV R4, 0x400 ;  /* 0x0000040000047802 */ /* 0x000fe40000000f00 */
[----:B------:R-:W-:Y:S02]  /*0440*/  ISETP.GT.U32.AND P1, PT, R7, R0, PT ;  /* 0x000000000700720c */ /* 0x000fe40003f24070 */
[----:B------:R-:W-:-:S11]  /*0450*/  R2UR UR12, R4 ;  /* 0x00000000040c72ca */ /* 0x000fd600000e0000 */
[----:B------:R-:W-:Y:S02]  /*0460*/  @!P1 IMAD.IADD R0, R0, 0x1, -R7 ;  /* 0x0000000100009824 */ /* 0x000fe400078e0a07 */
[----:B------:R-:W-:Y:S01]  /*0470*/  @!P1 VIADD R3, R3, 0x1 ;  /* 0x0000000103039836 */ /* 0x000fe20000000000 */
[----:B------:R-:W-:Y:S02]  /*0480*/  ISETP.NE.AND P1, PT, R8, RZ, PT ;  /* 0x000000ff0800720c */ /* 0x000fe40003f25270 */
[----:B------:R-:W-:Y:S02]  /*0490*/  ISETP.GE.U32.AND P0, PT, R0, R7, PT ;  /* 0x000000070000720c */ /* 0x000fe40003f06070 */
[----:B------:R-:W1:Y:S11]  /*04a0*/  S2R R0, SR_CgaCtaId ;  /* 0x0000000000007919 */ /* 0x000e760000008800 */
[----:B------:R-:W-:Y:S01]  /*04b0*/  @P0 VIADD R3, R3, 0x1 ;  /* 0x0000000103030836 */ /* 0x000fe20000000000 */
[----:B------:R-:W-:-:S03]  /*04c0*/  ISETP.GT.AND P0, PT, R23, 0x3f, PT ;  /* 0x0000003f1700780c */ /* 0x000fc60003f04270 */
[----:B------:R-:W-:-:S04]  /*04d0*/  IMAD.MOV.U32 R5, RZ, RZ, R3 ;  /* 0x000000ffff057224 */ /* 0x000fc800078e0003 */
[----:B------:R-:W-:Y:S01]  /*04e0*/  @!P2 IMAD.MOV R5, RZ, RZ, -R5 ;  /* 0x000000ffff05a224 */ /* 0x000fe200078e0a05 */
[----:B------:R-:W-:-:S05]  /*04f0*/  @!P1 LOP3.LUT R5, RZ, R8, RZ, 0x33, !PT ;  /* 0x00000008ff059212 */ /* 0x000fca00078e33ff */
[----:B------:R-:W-:Y:S02]  /*0500*/  IMAD.MOV R3, RZ, RZ, -R5 ;  /* 0x000000ffff037224 */ /* 0x000fe400078e0a05 */
[----:B------:R-:W-:Y:S02]  /*0510*/  IMAD.SHL.U32 R5, R5, 0x80, RZ ;  /* 0x0000008005057824 */ /* 0x000fe400078e00ff */
[----:B------:R-:W-:Y:S01]  /*0520*/  IMAD R3, R8, R3, R9 ;  /* 0x0000000308037224 */ /* 0x000fe200078e0209 */
[C---:B-1----:R-:W-:Y:S01]  /*0530*/  R2UR UR4, R0.reuse ;  /* 0x00000000000472ca */ /* 0x042fe200000e0000 */
[----:B------:R-:W-:Y:S02]  /*0540*/  IMAD.SHL.U32 R7, R0, 0x40, RZ ;  /* 0x0000004000077824 */ /* 0x000fe400078e00ff */
[----:B------:R-:W-:-:S03]  /*0550*/  IMAD.IADD R3, R6, 0x1, R3 ;  /* 0x0000000106037824 */ /* 0x000fc600078e0203 */
[----:B------:R-:W-:-:S05]  /*0560*/  LOP3.LUT R4, R7, 0x80, RZ, 0xc0, !PT ;  /* 0x0000008007047812 */ /* 0x000fca00078ec0ff */
[----:B------:R-:W-:Y:S01]  /*0570*/  IMAD R4, R3, 0x100, R4 ;  /* 0x0000010003047824 */ /* 0x000fe200078e0204 */
[----:B0-----:R-:W-:Y:S01]  /*0580*/  LOP3.LUT R3, R2, 0x7f, RZ, 0xc0, !PT ;  /* 0x0000007f02037812 */ /* 0x001fe200078ec0ff */
[----:B------:R-:W-:-:S04]  /*0590*/  ULEA UR12, UR4, UR12, 0x18 ;  /* 0x0000000c040c7291 */ /* 0x000fc8000f8ec03f */
[----:B------:R-:W-:Y:S01]  /*05a0*/  IMAD.IADD R6, R3, 0x1, R4 ;  /* 0x0000000103067824 */ /* 0x000fe200078e0204 */
[----:B------:R-:W-:Y:S07]  /*05b0*/  @P0 BRA `(.L_x_0) ;  /* 0x0000000000880947 */ /* 0x000fee0003800000 */
[----:B------:R-:W-:Y:S01]  /*05c0*/  IMAD.SHL.U32 R7, R2, 0x8, RZ ;  /* 0x0000000802077824 */ /* 0x000fe200078e00ff */
[----:B------:R-:W-:Y:S02]  /*05d0*/  CS2R R56, SRZ ;  /* 0x0000000000387805 */ /* 0x000fe4000001ff00 */
[----:B------:R-:W-:Y:S02]  /*05e0*/  CS2R R58, SRZ ;  /* 0x00000000003a7805 */ /* 0x000fe4000001ff00 */
[----:B------:R-:W-:Y:S02]  /*05f0*/  CS2R R60, SRZ ;  /* 0x00000000003c7805 */ /* 0x000fe4000001ff00 */
[----:B------:R-:W-:Y:S02]  /*0600*/  CS2R R62, SRZ ;  /* 0x00000000003e7805 */ /* 0x000fe4000001ff00 */
[----:B------:R-:W-:Y:S02]  /*0610*/  CS2R R64, SRZ ;  /* 0x0000000000407805 */ /* 0x000fe4000001ff00 */
[----:B------:R-:W-:-:S02]  /*0620*/  CS2R R66, SRZ ;  /* 0x0000000000427805 */ /* 0x000fc4000001ff00 */
        /* <DEDUP_REMOVED lines=25> */
[----:B------:R-:W-:Y:S01]  /*07c0*/  CS2R R54, SRZ ;  /* 0x0000000000367805 */ /* 0x000fe2000001ff00 */
[----:B------:R-:W-:Y:S06]  /*07d0*/  BRA `(.L_x_1) ;  /* 0x0000005400d87947 */ /* 0x000fec0003800000 */
.L_x_0:
[----:B------:R-:W-:Y:S01]  /*07e0*/  IABS R14, R58 ;  /* 0x0000003a000e7213 */ /* 0x000fe20000000000 */
[----:B------:R-:W-:Y:S01]  /*07f0*/  ULDC UR4, c[0x0][0x234] ;  /* 0x00008d0000047ab9 */ /* 0x000fe20000000800 */
[----:B------:R-:W-:Y:S01]  /*0800*/  IABS R4, R59 ;  /* 0x0000003b00047213 */ /* 0x000fe20000000000 */
[----:B------:R-:W-:Y:S01]  /*0810*/  ULDC.64 UR16, c[0x0][0x210] ;  /* 0x0000840000107ab9 */ /* 0x000fe20000000a00 */
[----:B------:R-:W0:Y:S01]  /*0820*/  I2F.RP R12, R14 ;  /* 0x0000000e000c7306 */ /* 0x000e220000209400 */
[----:B------:R-:W-:Y:S01]  /*0830*/  ISETP.GE.AND P5, PT, R6, RZ, PT ;  /* 0x000000ff0600720c */ /* 0x000fe20003fa6270 */
[----:B------:R-:W-:Y:S01]  /*0840*/  ULDC UR7, c[0x0][0x23c] ;  /* 0x00008f0000077ab9 */ /* 0x000fe20000000800 */
[----:B------:R-:W-:Y:S02]  /*0850*/  CS2R R82, SRZ ;  /* 0x0000000000527805 */ /* 0x000fe4000001ff00 */
[----:B------:R-:W-:Y:S02]  /*0860*/  CS2R R84, SRZ ;  /* 0x0000000000547805 */ /* 0x000fe4000001ff00 */
[----:B------:R-:W-:Y:S01]  /*0870*/  CS2R R86, SRZ ;  /* 0x0000000000567805 */ /* 0x000fe2000001ff00 */
[----:B------:R-:W-:Y:S01]  /*0880*/  UMOV UR5, 0x7fffffdf ;  /* 0x7fffffdf00057882 */ /* 0x000fe20000000000 */
[----:B------:R-:W-:Y:S01]  /*0890*/  USHF.L.U32 UR13, UR7, 0x6, URZ ;  /* 0x00000006070d7899 */ /* 0x000fe2000800063f */
[----:B------:R-:W1:Y:S01]  /*08a0*/  I2F.RP R13, R4 ;  /* 0x00000004000d7306 */ /* 0x000e620000209400 */
[----:B------:R-:W-:-:S07]  /*08b0*/  ULDC UR24, c[0x0][0x238] ;  /* 0x00008e0000187ab9 */ /* 0x000fce0000000800 */
[----:B0-----:R-:W0:Y:S08]  /*08c0*/  MUFU.RCP R12, R12 ;  /* 0x0000000c000c7308 */ /* 0x001e300000001000 */
[----:B-1----:R-:W1:Y:S01]  /*08d0*/  MUFU.RCP R13, R13 ;  /* 0x0000000d000d7308 */ /* 0x002e620000001000 */
[----:B0-----:R-:W-:Y:S01]  /*08e0*/  VIADD R8, R12, 0xffffffe ;  /* 0x0ffffffe0c087836 */ /* 0x001fe20000000000 */
[----:B------:R-:W-:-:S06]  /*08f0*/  IABS R12, R6 ;  /* 0x00000006000c7213 */ /* 0x000fcc0000000000 */
[----:B------:R0:W2:Y:S01]  /*0900*/  F2I.FTZ.U32.TRUNC.NTZ R9, R8 ;  /* 0x0000000800097305 */ /* 0x0000a2000021f000 */
[----:B-1----:R-:W-:Y:S01]  /*0910*/  VIADD R10, R13, 0xffffffe ;  /* 0x0ffffffe0d0a7836 */ /* 0x002fe20000000000 */
[----:B------:R-:W-:-:S06]  /*0920*/  SHF.R.U32.HI R13, RZ, 0x6, R2 ;  /* 0x00000006ff0d7819 */ /* 0x000fcc0000011602 */
[----:B------:R1:W3:Y:S01]  /*0930*/  F2I.FTZ.U32.TRUNC.NTZ R11, R10 ;  /* 0x0000000a000b7305 */ /* 0x0002e2000021f000 */
[----:B0-----:R-:W-:Y:S02]  /*0940*/  IMAD.MOV.U32 R8, RZ, RZ, RZ ;  /* 0x000000ffff087224 */ /* 0x001fe400078e00ff */
[----:B--2---:R-:W-:Y:S02]  /*0950*/  IMAD.MOV R15, RZ, RZ, -R9 ;  /* 0x000000ffff0f7224 */ /* 0x004fe400078e0a09 */
[----:B-1----:R-:W-:Y:S02]  /*0960*/  IMAD.MOV.U32 R10, RZ, RZ, RZ ;  /* 0x000000ffff0a7224 */ /* 0x002fe400078e00ff */
[----:B------:R-:W-:-:S04]  /*0970*/  IMAD R15, R15, R14, RZ ;  /* 0x0000000e0f0f7224 */ /* 0x000fc800078e02ff */
[----:B------:R-:W-:Y:S01]  /*0980*/  IMAD.HI.U32 R9, R9, R15, R8 ;  /* 0x0000000f09097227 */ /* 0x000fe200078e0008 */
[----:B------:R-:W-:-:S03]  /*0990*/  SGXT.U32 R8, R13, 0x1 ;  /* 0x000000010d08781a */ /* 0x000fc60000000000 */
[----:B---3--:R-:W-:Y:S01]  /*09a0*/  IMAD.MOV R13, RZ, RZ, -R11 ;  /* 0x000000ffff0d7224 */ /* 0x008fe200078e0a0b */
[----:B------:R-:W-:Y:S01]  /*09b0*/  LOP3.LUT R8, R8, 0x40, R7, 0xf8, !PT ;  /* 0x0000004008087812 */ /* 0x000fe200078ef807 */
[----:B------:R-:W-:-:S03]  /*09c0*/  IMAD.HI.U32 R9, R9, R12, RZ ;  /* 0x0000000c09097227 */ /* 0x000fc600078e00ff */
[----:B------:R-:W-:Y:S01]  /*09d0*/  LOP3.LUT R20, R5, R8, RZ, 0xfc, !PT ;  /* 0x0000000805147212 */ /* 0x000fe200078efcff */
[----:B------:R-:W-:Y:S01]  /*09e0*/  IMAD.MOV R9, RZ, RZ, -R9 ;  /* 0x000000ffff097224 */ /* 0x000fe200078e0a09 */
[----:B------:R-:W-:Y:S01]  /*09f0*/  SHF.R.S32.HI R8, RZ, 0x1f, R23 ;  /* 0x0000001fff087819 */ /* 0x000fe20000011417 */
[----:B------:R-:W-:Y:S01]  /*0a00*/  IMAD R13, R13, R4, RZ ;  /* 0x000000040d0d7224 */ /* 0x000fe200078e02ff */
[----:B------:R-:W-:Y:S01]  /*0a10*/  LOP3.LUT R16, R20, 0x3c, RZ, 0xfc, !PT ;  /* 0x0000003c14107812 */ /* 0x000fe200078efcff */
[----:B------:R-:W-:Y:S01]  /*0a20*/  IMAD R7, R14, R9, R12 ;  /* 0x000000090e077224 */ /* 0x000fe200078e020c */
[----:B------:R-:W-:Y:S01]  /*0a30*/  LOP3.LUT R12, R20, 0x3e, RZ, 0xfc, !PT ;  /* 0x0000003e140c7812 */ /* 0x000fe200078efcff */
[----:B------:R-:W-:Y:S01]  /*0a40*/  IMAD.HI.U32 R10, R11, R13, R10 ;  /* 0x0000000d0b0a7227 */ /* 0x000fe200078e000a */
[----:B------:R-:W-:Y:S02]  /*0a50*/  IABS R13, R16 ;  /* 0x00000010000d7213 */ /* 0x000fe40000000000 */
[----:B------:R-:W-:-:S02]  /*0a60*/  ISETP.GT.U32.AND P1, PT, R14, R7, PT ;  /* 0x000000070e00720c */ /* 0x000fc40003f24070 */
[----:B------:R-:W-:Y:S01]  /*0a70*/  IABS R11, R12 ;  /* 0x0000000c000b7213 */ /* 0x000fe20000000000 */
[----:B------:R-:W-:Y:S01]  /*0a80*/  IMAD.HI.U32 R9, R10, R13, RZ ;  /* 0x0000000d0a097227 */ /* 0x000fe200078e00ff */
[----:B------:R-:W-:Y:S02]  /*0a90*/  LEA.HI R23, R8, R23, RZ, 0x6 ;  /* 0x0000001708177211 */ /* 0x000fe400078f30ff */
[----:B------:R-:W-:Y:S01]  /*0aa0*/  LOP3.LUT R18, R20, 0x3a, RZ, 0xfc, !PT ;  /* 0x0000003a14127812 */ /* 0x000fe200078efcff */
[----:B------:R-:W-:Y:S01]  /*0ab0*/  IMAD.HI.U32 R8, R10, R11, RZ ;  /* 0x0000000b0a087227 */ /* 0x000fe200078e00ff */
[----:B------:R-:W-:Y:S02]  /*0ac0*/  ISETP.GE.AND P0, PT, R12, RZ, PT ;  /* 0x000000ff0c00720c */ /* 0x000fe40003f06270 */
[----:B------:R-:W-:Y:S01]  /*0ad0*/  IABS R19, R18 ;  /* 0x0000001200137213 */ /* 0x000fe20000000000 */
[----:B------:R-:W-:Y:S01]  /*0ae0*/  IMAD.MOV R12, RZ, RZ, -R8 ;  /* 0x000000ffff0c7224 */ /* 0x000fe200078e0a08 */
[----:B------:R-:W-:Y:S01]  /*0af0*/  ISETP.GE.AND P6, PT, R16, RZ, PT ;  /* 0x000000ff1000720c */ /* 0x000fe20003fc6270 */
[----:B------:R-:W-:Y:S01]  /*0b00*/  @!P1 IMAD.IADD R7, R7, 0x1, -R14 ;  /* 0x0000000107079824 */ /* 0x000fe200078e0a0e */
[----:B------:R-:W-:Y:S01]  /*0b10*/  LOP3.LUT R16, R20, 0x36, RZ, 0xfc, !PT ;  /* 0x0000003614107812 */ /* 0x000fe200078efcff */
[----:B------:R-:W-:Y:S01]  /*0b20*/  IMAD.MOV R15, RZ, RZ, -R9 ;  /* 0x000000ffff0f7224 */ /* 0x000fe200078e0a09 */
[----:B------:R-:W-:Y:S01]  /*0b30*/  ISETP.GE.AND P1, PT, R18, RZ, PT ;  /* 0x000000ff1200720c */ /* 0x000fe20003f26270 */
[----:B------:R-:W-:Y:S01]  /*0b40*/  IMAD R9, R4, R12, R11 ;  /* 0x0000000c04097224 */ /* 0x000fe200078e020b */
[----:B------:R-:W-:Y:S01]  /*0b50*/  ISETP.GT.U32.AND P3, PT, R14, R7, PT ;  /* 0x000000070e00720c */ /* 0x000fe20003f64070 */
[----:B------:R-:W-:Y:S01]  /*0b60*/  IMAD.HI.U32 R8, R10, R19, RZ ;  /* 0x000000130a087227 */ /* 0x000fe200078e00ff */
[----:B------:R-:W-:-:S02]  /*0b70*/  LOP3.LUT R12, R20, 0x38, RZ, 0xfc, !PT ;  /* 0x00000038140c7812 */ /* 0x000fc400078efcff */
[C---:B------:R-:W-:Y:S01]  /*0b80*/  ISETP.GT.U32.AND P2, PT, R4.reuse, R9, PT ;  /* 0x000000090400720c */ /* 0x040fe20003f44070 */
[----:B------:R-:W-:Y:S01]  /*0b90*/  IMAD.MOV R8, RZ, RZ, -R8 ;  /* 0x000000ffff087224 */ /* 0x000fe200078e0a08 */
[----:B------:R-:W-:Y:S01]  /*0ba0*/  IABS R11, R12 ;  /* 0x0000000c000b7213 */ /* 0x000fe20000000000 */
[C---:B------:R-:W-:Y:S01]  /*0bb0*/  IMAD R13, R4.reuse, R15, R13 ;  /* 0x0000000f040d7224 */ /* 0x040fe200078e020d */
[----:B------:R-:W-:Y:S01]  /*0bc0*/  IABS R25, R16 ;  /* 0x0000001000197213 */ /* 0x000fe20000000000 */
[----:B------:R-:W-:Y:S01]  /*0bd0*/  IMAD R15, R4, R8, R19 ;  /* 0x00000008040f7224 */ /* 0x000fe200078e0213 */
[----:B------:R-:W-:Y:S01]  /*0be0*/  LOP3.LUT R18, R20, 0x32, RZ, 0xfc, !PT ;  /* 0x0000003214127812 */ /* 0x000fe200078efcff */
[----:B------:R-:W-:Y:S01]  /*0bf0*/  IMAD.MOV.U32 R19, RZ, RZ, R11 ;  /* 0x000000ffff137224 */ /* 0x000fe200078e000b */
[----:B------:R-:W-:Y:S01]  /*0c00*/  ISETP.GT.U32.AND P4, PT, R4, R13, PT ;  /* 0x0000000d0400720c */ /* 0x000fe20003f84070 */
[----:B------:R-:W-:Y:S01]  /*0c10*/  @!P3 IMAD.IADD R7, R7, 0x1, -R14 ;  /* 0x000000010707b824 */ /* 0x000fe200078e0a0e */
[----:B------:R-:W-:Y:S01]  /*0c20*/  ISETP.NE.AND P3, PT, R58, RZ, PT ;  /* 0x000000ff3a00720c */ /* 0x000fe20003f65270 */
[----:B------:R-:W-:Y:S01]  /*0c30*/  IMAD.HI.U32 R8, R10, R19, RZ ;  /* 0x000000130a087227 */ /* 0x000fe200078e00ff */
[----:B------:R-:W-:-:S02]  /*0c40*/  LOP3.LUT R14, R20, 0x34, RZ, 0xfc, !PT ;  /* 0x00000034140e7812 */ /* 0x000fc400078efcff */
[----:B------:R-:W-:Y:S01]  /*0c50*/  IABS R21, R18 ;  /* 0x0000001200157213 */ /* 0x000fe20000000000 */
[----:B------:R-:W-:Y:S01]  /*0c60*/  @!P2 IMAD.IADD R9, R9, 0x1, -R4 ;  /* 0x000000010909a824 */ /* 0x000fe200078e0a04 */
[----:B------:R-:W-:Y:S01]  /*0c70*/  IABS R27, R14 ;  /* 0x0000000e001b7213 */ /* 0x000fe20000000000 */
[----:B------:R-:W-:Y:S01]  /*0c80*/  IMAD.MOV R8, RZ, RZ, -R8 ;  /* 0x000000ffff087224 */ /* 0x000fe200078e0a08 */
[----:B------:R-:W-:Y:S01]  /*0c90*/  LOP3.LUT R22, R20, 0x30, RZ, 0xfc, !PT ;  /* 0x0000003014167812 */ /* 0x000fe200078efcff */
[----:B------:R-:W-:Y:S01]  /*0ca0*/  @!P5 IMAD.MOV R7, RZ, RZ, -R7 ;  /* 0x000000ffff07d224 */ /* 0x000fe200078e0a07 */
[C---:B------:R-:W-:Y:S01]  /*0cb0*/  ISETP.GT.U32.AND P2, PT, R4.reuse, R9, PT ;  /* 0x000000090400720c */ /* 0x040fe20003f44070 */
[C---:B------:R-:W-:Y:S01]  /*0cc0*/  IMAD R19, R4.reuse, R8, R19 ;  /* 0x0000000804137224 */ /* 0x040fe200078e0213 */
[----:B------:R-:W-:Y:S01]  /*0cd0*/  ISETP.GT.U32.AND P5, PT, R4, R15, PT ;  /* 0x0000000f0400720c */ /* 0x000fe20003fa4070 */
[----:B------:R-:W-:Y:S01]  /*0ce0*/  @!P4 IMAD.IADD R13, R13, 0x1, -R4 ;  /* 0x000000010d0dc824 */ /* 0x000fe200078e0a04 */
[----:B------:R-:W-:Y:S01]  /*0cf0*/  @!P3 LOP3.LUT R7, RZ, R58, RZ, 0x33, !PT ;  /* 0x0000003aff07b212 */ /* 0x000fe200078e33ff */
[----:B------:R-:W-:Y:S01]  /*0d00*/  IMAD.HI.U32 R11, R10, R25, RZ ;  /* 0x000000190a0b7227 */ /* 0x000fe200078e00ff */
[----:B------:R-:W-:-:S02]  /*0d10*/  ISETP.GT.U32.AND P3, PT, R4, R19, PT ;  /* 0x000000130400720c */ /* 0x000fc40003f64070 */
[----:B------:R-:W-:Y:S01]  /*0d20*/  ISETP.GT.U32.AND P4, PT, R4, R13, PT ;  /* 0x0000000d0400720c */ /* 0x000fe20003f84070 */
[----:B------:R-:W-:Y:S01]  /*0d30*/  IMAD.MOV R11, RZ, RZ, -R11 ;  /* 0x000000ffff0b7224 */ /* 0x000fe200078e0a0b */
[----:B------:R-:W-:Y:S01]  /*0d40*/  IABS R31, R22 ;  /* 0x00000016001f7213 */ /* 0x000fe20000000000 */
[----:B------:R-:W-:Y:S01]  /*0d50*/  IMAD.HI.U32 R8, R10, R27, RZ ;  /* 0x0000001b0a087227 */ /* 0x000fe200078e00ff */
[C---:B------:R-:W-:Y:S02]  /*0d60*/  LOP3.LUT R24, R20.reuse, 0xc, RZ, 0xfc, !PT ;  /* 0x0000000c14187812 */ /* 0x040fe400078efcff */
[----:B------:R-:W-:Y:S01]  /*0d70*/  LOP3.LUT R26, R20, 0xa, RZ, 0xfc, !PT ;  /* 0x0000000a141a7812 */ /* 0x000fe200078efcff */
[----:B------:R-:W-:Y:S01]  /*0d80*/  @!P2 IMAD.IADD R9, R9, 0x1, -R4 ;  /* 0x000000010909a824 */ /* 0x000fe200078e0a04 */
[----:B------:R-:W-:Y:S01]  /*0d90*/  IABS R69, R24 ;  /* 0x0000001800457213 */ /* 0x000fe20000000000 */
[----:B------:R-:W-:Y:S01]  /*0da0*/  IMAD R25, R4, R11, R25 ;  /* 0x0000000b04197224 */ /* 0x000fe200078e0219 */
[----:B------:R-:W-:Y:S01]  /*0db0*/  IABS R71, R26 ;  /* 0x0000001a00477213 */ /* 0x000fe20000000000 */
[----:B------:R-:W-:Y:S01]  /*0dc0*/  IMAD.MOV R8, RZ, RZ, -R8 ;  /* 0x000000ffff087224 */ /* 0x000fe200078e0a08 */
[----:B------:R-:W-:Y:S01]  /*0dd0*/  LOP3.LUT R28, R20, 0x4, RZ, 0xfc, !PT ;  /* 0x00000004141c7812 */ /* 0x000fe200078efcff */
[--C-:B------:R-:W-:Y:S01]  /*0de0*/  @!P3 IMAD.IADD R19, R19, 0x1, -R4.reuse ;  /* 0x000000011313b824 */ /* 0x100fe200078e0a04 */
[----:B------:R-:W-:Y:S01]  /*0df0*/  ISETP.GT.U32.AND P2, PT, R4, R25, PT ;  /* 0x000000190400720c */ /* 0x000fe20003f44070 */
[----:B------:R-:W-:Y:S01]  /*0e00*/  IMAD.MOV.U32 R11, RZ, RZ, R9 ;  /* 0x000000ffff0b7224 */ /* 0x000fe200078e0009 */
[----:B------:R-:W-:Y:S01]  /*0e10*/  LOP3.LUT R30, R20, 0x2, RZ, 0xfc, !PT ;  /* 0x00000002141e7812 */ /* 0x000fe200078efcff */
[--C-:B------:R-:W-:Y:S01]  /*0e20*/  @!P4 IMAD.IADD R13, R13, 0x1, -R4.reuse ;  /* 0x000000010d0dc824 */ /* 0x100fe200078e0a04 */
[----:B------:R-:W-:Y:S01]  /*0e30*/  ISETP.GE.AND P4, PT, R12, RZ, PT ;  /* 0x000000ff0c00720c */ /* 0x000fe20003f86270 */
[----:B------:R-:W-:Y:S01]  /*0e40*/  @!P5 IMAD.IADD R15, R15, 0x1, -R4 ;  /* 0x000000010f0fd824 */ /* 0x000fe200078e0a04 */
[----:B------:R-:W-:Y:S01]  /*0e50*/  ISETP.GE.AND P5, PT, R16, RZ, PT ;  /* 0x000000ff1000720c */ /* 0x000fe20003fa6270 */
[----:B------:R-:W-:Y:S01]  /*0e60*/  IMAD R27, R4, R8, R27 ;  /* 0x00000008041b7224 */ /* 0x000fe200078e021b */
[----:B------:R-:W-:Y:S01]  /*0e70*/  LOP3.LUT R16, R20, 0x2e, RZ, 0xfc, !PT ;  /* 0x0000002e14107812 */ /* 0x000fe200078efcff */
[----:B------:R-:W-:Y:S01]  /*0e80*/  @!P0 IMAD.MOV R11, RZ, RZ, -R11 ;  /* 0x000000ffff0b8224 */ /* 0x000fe200078e0a0b */
[----:B------:R-:W-:Y:S01]  /*0e90*/  ISETP.GT.U32.AND P0, PT, R4, R19, PT ;  /* 0x000000130400720c */ /* 0x000fe20003f04070 */
[----:B------:R-:W-:Y:S01]  /*0ea0*/  IMAD.HI.U32 R8, R10, R21, RZ ;  /* 0x000000150a087227 */ /* 0x000fe200078e00ff */
[----:B------:R-:W-:-:S02]  /*0eb0*/  ISETP.GT.U32.AND P3, PT, R4, R15, PT ;  /* 0x0000000f0400720c */ /* 0x000fc40003f64070 */
[----:B------:R-:W-:Y:S01]  /*0ec0*/  IABS R29, R16 ;  /* 0x00000010001d7213 */ /* 0x000fe20000000000 */
[----:B------:R-:W-:Y:S01]  /*0ed0*/  @!P6 IMAD.MOV R13, RZ, RZ, -R13 ;  /* 0x000000ffff0de224 */ /* 0x000fe200078e0a0d */
[C---:B------:R-:W-:Y:S01]  /*0ee0*/  ISETP.GT.U32.AND P6, PT, R4.reuse, R27, PT ;  /* 0x0000001b0400720c */ /* 0x040fe20003fc4070 */
[----:B------:R-:W-:Y:S01]  /*0ef0*/  IMAD.MOV R8, RZ, RZ, -R8 ;  /* 0x000000ffff087224 */ /* 0x000fe200078e0a08 */
[----:B------:R-:W-:Y:S01]  /*0f00*/  IABS R77, R28 ;  /* 0x0000001c004d7213 */ /* 0x000fe20000000000 */
[----:B------:R-:W-:Y:S01]  /*0f10*/  @!P2 IMAD.IADD R25, R25, 0x1, -R4 ;  /* 0x000000011919a824 */ /* 0x000fe200078e0a04 */
[----:B------:R-:W-:Y:S01]  /*0f20*/  IABS R79, R30 ;  /* 0x0000001e004f7213 */ /* 0x000fe20000000000 */
[----:B------:R-:W-:Y:S01]  /*0f30*/  IMAD R9, R4, R8, R21 ;  /* 0x0000000804097224 */ /* 0x000fe200078e0215 */
[----:B------:R-:W-:Y:S01]  /*0f40*/  IABS R81, R20 ;  /* 0x0000001400517213 */ /* 0x000fe20000000000 */
[----:B------:R-:W-:Y:S01]  /*0f50*/  IMAD.HI.U32 R8, R10, R31, RZ ;  /* 0x0000001f0a087227 */ /* 0x000fe200078e00ff */
[----:B------:R-:W-:-:S02]  /*0f60*/  ISETP.GT.U32.AND P2, PT, R4, R25, PT ;  /* 0x000000190400720c */ /* 0x000fc40003f44070 */
[----:B------:R-:W-:Y:S01]  /*0f70*/  SHF.R.S32.HI R23, RZ, 0x6, R23 ;  /* 0x00000006ff177819 */ /* 0x000fe20000011417 */
[----:B------:R-:W-:Y:S01]  /*0f80*/  @!P0 IMAD.IADD R19, R19, 0x1, -R4 ;  /* 0x0000000113138824 */ /* 0x000fe200078e0a04 */
[----:B------:R-:W-:Y:S01]  /*0f90*/  ISETP.GT.U32.AND P0, PT, R4, R9, PT ;  /* 0x000000090400720c */ /* 0x000fe20003f04070 */
[----:B------:R-:W-:Y:S02]  /*0fa0*/  IMAD.MOV R12, RZ, RZ, -R8 ;  /* 0x000000ffff0c7224 */ /* 0x000fe400078e0a08 */
[--C-:B------:R-:W-:Y:S01]  /*0fb0*/  @!P3 IMAD.IADD R15, R15, 0x1, -R4.reuse ;  /* 0x000000010f0fb824 */ /* 0x100fe200078e0a04 */
[----:B------:R-:W-:Y:S01]  /*0fc0*/  ISETP.GE.AND P3, PT, R14, RZ, PT ;  /* 0x000000ff0e00720c */ /* 0x000fe20003f66270 */
[--C-:B------:R-:W-:Y:S01]  /*0fd0*/  @!P6 IMAD.IADD R27, R27, 0x1, -R4.reuse ;  /* 0x000000011b1be824 */ /* 0x100fe200078e0a04 */
[----:B------:R-:W-:Y:S01]  /*0fe0*/  LOP3.LUT R14, R20, 0x2c, RZ, 0xfc, !PT ;  /* 0x0000002c140e7812 */ /* 0x000fe200078efcff */
[----:B------:R-:W-:Y:S01]  /*0ff0*/  IMAD R31, R4, R12, R31 ;  /* 0x0000000c041f7224 */ /* 0x000fe200078e021f */
[----:B------:R-:W-:Y:S01]  /*1000*/  ISETP.GE.AND P6, PT, R22, RZ, PT ;  /* 0x000000ff1600720c */ /* 0x000fe20003fc6270 */
[----:B------:R-:W-:Y:S01]  /*1010*/  IMAD.MOV.U32 R21, RZ, RZ, R19 ;  /* 0x000000ffff157224 */ /* 0x000fe200078e0013 */
[----:B------:R-:W-:Y:S01]  /*1020*/  IABS R33, R14 ;  /* 0x0000000e00217213 */ /* 0x000fe20000000000 */
[----:B------:R-:W-:Y:S01]  /*1030*/  @!P1 IMAD.MOV R15, RZ, RZ, -R15 ;  /* 0x000000ffff0f9224 */ /* 0x000fe200078e0a0f */
[C---:B------:R-:W-:Y:S01]  /*1040*/  ISETP.GT.U32.AND P1, PT, R4.reuse, R27, PT ;  /* 0x0000001b0400720c */ /* 0x040fe20003f24070 */
[----:B------:R-:W-:Y:S01]  /*1050*/  @!P4 IMAD.MOV R21, RZ, RZ, -R21 ;  /* 0x000000ffff15c224 */ /* 0x000fe200078e0a15 */
[----:B------:R-:W-:Y:S01]  /*1060*/  ISETP.GT.U32.AND P4, PT, R4, R31, PT ;  /* 0x0000001f0400720c */ /* 0x000fe20003f84070 */
[----:B------:R-:W-:Y:S01]  /*1070*/  @!P0 IMAD.IADD R9, R9, 0x1, -R4 ;  /* 0x0000000109098824 */ /* 0x000fe200078e0a04 */
[----:B------:R-:W-:Y:S01]  /*1080*/  LOP3.LUT R12, R20, 0x2a, RZ, 0xfc, !PT ;  /* 0x0000002a140c7812 */ /* 0x000fe200078efcff */
[----:B------:R-:W-:Y:S01]  /*1090*/  IMAD.HI.U32 R8, R10, R29, RZ ;  /* 0x0000001d0a087227 */ /* 0x000fe200078e00ff */
[----:B------:R-:W-:-:S02]  /*10a0*/  LOP3.LUT R22, R20, 0x1e, RZ, 0xfc, !PT ;  /* 0x0000001e14167812 */ /* 0x000fc400078efcff */
[----:B------:R-:W-:Y:S01]  /*10b0*/  ISETP.GT.U32.AND P0, PT, R4, R9, PT ;  /* 0x000000090400720c */ /* 0x000fe20003f04070 */
[----:B------:R-:W-:Y:S01]  /*10c0*/  IMAD.MOV R8, RZ, RZ, -R8 ;  /* 0x000000ffff087224 */ /* 0x000fe200078e0a08 */
[----:B------:R-:W-:Y:S01]  /*10d0*/  IABS R37, R12 ;  /* 0x0000000c00257213 */ /* 0x000fe20000000000 */
[--C-:B------:R-:W-:Y:S01]  /*10e0*/  @!P2 IMAD.IADD R25, R25, 0x1, -R4.reuse ;  /* 0x000000011919a824 */ /* 0x100fe200078e0a04 */
[----:B------:R-:W-:Y:S01]  /*10f0*/  ISETP.GE.AND P2, PT, R18, RZ, PT ;  /* 0x000000ff1200720c */ /* 0x000fe20003f46270 */
[--C-:B------:R-:W-:Y:S01]  /*1100*/  @!P1 IMAD.IADD R27, R27, 0x1, -R4.reuse ;  /* 0x000000011b1b9824 */ /* 0x100fe200078e0a04 */
[----:B------:R-:W-:Y:S01]  /*1110*/  ISETP.GE.AND P1, PT, R14, RZ, PT ;  /* 0x000000ff0e00720c */ /* 0x000fe20003f26270 */
[----:B------:R-:W-:Y:S01]  /*1120*/  @!P4 IMAD.IADD R31, R31, 0x1, -R4 ;  /* 0x000000011f1fc824 */ /* 0x000fe200078e0a04 */
[----:B------:R-:W-:Y:S01]  /*1130*/  LOP3.LUT R14, R20, 0x28, RZ, 0xfc, !PT ;  /* 0x00000028140e7812 */ /* 0x000fe200078efcff */
[----:B------:R-:W-:Y:S01]  /*1140*/  @!P3 IMAD.MOV R27, RZ, RZ, -R27 ;  /* 0x000000ffff1bb224 */ /* 0x000fe200078e0a1b */
[----:B------:R-:W-:Y:S01]  /*1150*/  ISETP.GE.AND P4, PT, R12, RZ, PT ;  /* 0x000000ff0c00720c */ /* 0x000fe20003f86270 */
[C---:B------:R-:W-:Y:S01]  /*1160*/  IMAD R19, R4.reuse, R8, R29 ;  /* 0x0000000804137224 */ /* 0x040fe200078e021d */
[----:B------:R-:W-:Y:S01]  /*1170*/  ISETP.GT.U32.AND P3, PT, R4, R31, PT ;  /* 0x0000001f0400720c */ /* 0x000fe20003f64070 */
[----:B------:R-:W-:Y:S01]  /*1180*/  IMAD.HI.U32 R8, R10, R33, RZ ;  /* 0x000000210a087227 */ /* 0x000fe200078e00ff */
[----:B------:R-:W-:-:S02]  /*1190*/  IABS R39, R14 ;  /* 0x0000000e00277213 */ /* 0x000fc40000000000 */
[----:B------:R-:W-:Y:S01]  /*11a0*/  LOP3.LUT R18, R20, 0x20, RZ, 0xfc, !PT ;  /* 0x0000002014127812 */ /* 0x000fe200078efcff */
[----:B------:R-:W-:Y:S01]  /*11b0*/  @!P0 IMAD.IADD R9, R9, 0x1, -R4 ;  /* 0x0000000109098824 */ /* 0x000fe200078e0a04 */
[C---:B------:R-:W-:Y:S01]  /*11c0*/  ISETP.GT.U32.AND P0, PT, R4.reuse, R19, PT ;  /* 0x000000130400720c */ /* 0x040fe20003f04070 */
[----:B------:R-:W-:Y:S01]  /*11d0*/  IMAD.MOV R8, RZ, RZ, -R8 ;  /* 0x000000ffff087224 */ /* 0x000fe200078e0a08 */
[----:B------:R-:W-:Y:S01]  /*11e0*/  IABS R41, R18 ;  /* 0x0000001200297213 */ /* 0x000fe20000000000 */
[----:B------:R-:W-:Y:S01]  /*11f0*/  IMAD.MOV.U32 R29, RZ, RZ, R9 ;  /* 0x000000ffff1d7224 */ /* 0x000fe200078e0009 */
[----:B------:R-:W-:Y:S01]  /*1200*/  IABS R49, R22 ;  /* 0x0000001600317213 */ /* 0x000fe20000000000 */
[----:B------:R-:W-:Y:S02]  /*1210*/  IMAD R9, R4, R8, R33 ;  /* 0x0000000804097224 */ /* 0x000fe400078e0221 */
[--C-:B------:R-:W-:Y:S02]  /*1220*/  @!P3 IMAD.IADD R31, R31, 0x1, -R4.reuse ;  /* 0x000000011f1fb824 */ /* 0x100fe400078e0a04 */
[----:B------:R-:W-:Y:S01]  /*1230*/  @!P2 IMAD.MOV R29, RZ, RZ, -R29 ;  /* 0x000000ffff1da224 */ /* 0x000fe200078e0a1d */
[----:B------:R-:W-:Y:S01]  /*1240*/  ISETP.GE.AND P2, PT, R14, RZ, PT ;  /* 0x000000ff0e00720c */ /* 0x000fe20003f46270 */
[----:B------:R-:W-:Y:S01]  /*1250*/  @!P6 IMAD.MOV R31, RZ, RZ, -R31 ;  /* 0x000000ffff1fe224 */ /* 0x000fe200078e0a1f */
[----:B------:R-:W-:Y:S01]  /*1260*/  ISETP.GT.U32.AND P6, PT, R4, R9, PT ;  /* 0x000000090400720c */ /* 0x000fe20003fc4070 */
[----:B------:R-:W-:Y:S01]  /*1270*/  @!P0 IMAD.IADD R19, R19, 0x1, -R4 ;  /* 0x0000000113138824 */ /* 0x000fe200078e0a04 */
[----:B------:R-:W-:Y:S01]  /*1280*/  LOP3.LUT R14, R20, 0x26, RZ, 0xfc, !PT ;  /* 0x00000026140e7812 */ /* 0x000fe200078efcff */
[----:B------:R-:W-:-:S03]  /*1290*/  IMAD.HI.U32 R8, R10, R37, RZ ;  /* 0x000000250a087227 */ /* 0x000fc600078e00ff */
[----:B------:R-:W-:Y:S01]  /*12a0*/  ISETP.GT.U32.AND P0, PT, R4, R19, PT ;  /* 0x000000130400720c */ /* 0x000fe20003f04070 */
[----:B------:R-:W-:Y:S01]  /*12b0*/  @!P5 IMAD.MOV R25, RZ, RZ, -R25 ;  /* 0x000000ffff19d224 */ /* 0x000fe200078e0a19 */
[----:B------:R-:W-:Y:S01]  /*12c0*/  ISETP.GE.AND P5, PT, R16, RZ, PT ;  /* 0x000000ff1000720c */ /* 0x000fe20003fa6270 */
[----:B------:R-:W-:Y:S01]  /*12d0*/  IMAD.MOV R8, RZ, RZ, -R8 ;  /* 0x000000ffff087224 */ /* 0x000fe200078e0a08 */
[----:B------:R-:W-:Y:S01]  /*12e0*/  IABS R35, R14 ;  /* 0x0000000e00237213 */ /* 0x000fe20000000000 */
[----:B------:R-:W-:Y:S01]  /*12f0*/  IMAD.HI.U32 R12, R10, R39, RZ ;  /* 0x000000270a0c7227 */ /* 0x000fe200078e00ff */
[----:B------:R-:W-:Y:S02]  /*1300*/  ISETP.GE.AND P3, PT, R14, RZ, PT ;  /* 0x000000ff0e00720c */ /* 0x000fe40003f66270 */
[C---:B------:R-:W-:Y:S01]  /*1310*/  LOP3.LUT R14, R20.reuse, 0x24, RZ, 0xfc, !PT ;  /* 0x00000024140e7812 */ /* 0x040fe200078efcff */
[----:B------:R-:W-:Y:S01]  /*1320*/  @!P6 IMAD.IADD R9, R9, 0x1, -R4 ;  /* 0x000000010909e824 */ /* 0x000fe200078e0a04 */
[----:B------:R-:W-:Y:S01]  /*1330*/  LOP3.LUT R16, R20, 0x22, RZ, 0xfc, !PT ;  /* 0x0000002214107812 */ /* 0x000fe200078efcff */
[C---:B------:R-:W-:Y:S01]  /*1340*/  IMAD R37, R4.reuse, R8, R37 ;  /* 0x0000000804257224 */ /* 0x040fe200078e0225 */
[----:B------:R-:W-:Y:S01]  /*1350*/  IABS R43, R14 ;  /* 0x0000000e002b7213 */ /* 0x000fe20000000000 */
[----:B------:R-:W-:Y:S01]  /*1360*/  IMAD.MOV R12, RZ, RZ, -R12 ;  /* 0x000000ffff0c7224 */ /* 0x000fe200078e0a0c */
[C---:B------:R-:W-:Y:S01]  /*1370*/  ISETP.GT.U32.AND P6, PT, R4.reuse, R9, PT ;  /* 0x000000090400720c */ /* 0x040fe20003fc4070 */
[----:B------:R-:W-:Y:S01]  /*1380*/  @!P0 IMAD.IADD R19, R19, 0x1, -R4 ;  /* 0x0000000113138824 */ /* 0x000fe200078e0a04 */
[----:B------:R-:W-:Y:S01]  /*1390*/  ISETP.GT.U32.AND P0, PT, R4, R37, PT ;  /* 0x000000250400720c */ /* 0x000fe20003f04070 */
[----:B------:R-:W-:Y:S01]  /*13a0*/  IMAD.HI.U32 R8, R10, R35, RZ ;  /* 0x000000230a087227 */ /* 0x000fe200078e00ff */
[----:B------:R-:W-:-:S03]  /*13b0*/  IABS R45, R16 ;  /* 0x00000010002d7213 */ /* 0x000fc60000000000 */
[C---:B------:R-:W-:Y:S02]  /*13c0*/  IMAD R39, R4.reuse, R12, R39 ;  /* 0x0000000c04277224 */ /* 0x040fe400078e0227 */
[----:B------:R-:W-:Y:S02]  /*13d0*/  IMAD.MOV.U32 R33, RZ, RZ, R19 ;  /* 0x000000ffff217224 */ /* 0x000fe400078e0013 */
[----:B------:R-:W-:Y:S02]  /*13e0*/  IMAD.MOV R8, RZ, RZ, -R8 ;  /* 0x000000ffff087224 */ /* 0x000fe400078e0a08 */
[----:B------:R-:W-:Y:S01]  /*13f0*/  @!P5 IMAD.MOV R33, RZ, RZ, -R33 ;  /* 0x000000ffff21d224 */ /* 0x000fe200078e0a21 */
[C---:B------:R-:W-:Y:S01]  /*1400*/  ISETP.GT.U32.AND P5, PT, R4.reuse, R39, PT ;  /* 0x000000270400720c */ /* 0x040fe20003fa4070 */
[----:B------:R-:W-:Y:S02]  /*1410*/  IMAD R19, R4, R8, R35 ;  /* 0x0000000804137224 */ /* 0x000fe400078e0223 */
[----:B------:R-:W-:-:S02]  /*1420*/  @!P6 IMAD.IADD R9, R9, 0x1, -R4 ;  /* 0x000000010909e824 */ /* 0x000fc400078e0a04 */
[----:B------:R-:W-:Y:S01]  /*1430*/  IMAD.HI.U32 R8, R10, R43, RZ ;  /* 0x0000002b0a087227 */ /* 0x000fe200078e00ff */
[----:B------:R-:W-:-:S03]  /*1440*/  ISETP.GT.U32.AND P6, PT, R4, R19, PT ;  /* 0x000000130400720c */ /* 0x000fc60003fc4070 */
[----:B------:R-:W-:Y:S02]  /*1450*/  IMAD.MOV R12, RZ, RZ, -R8 ;  /* 0x000000ffff0c7224 */ /* 0x000fe400078e0a08 */
[----:B------:R-:W-:-:S04]  /*1460*/  IMAD.HI.U32 R8, R10, R45, RZ ;  /* 0x0000002d0a087227 */ /* 0x000fc800078e00ff */
[--C-:B------:R-:W-:Y:S02]  /*1470*/  @!P5 IMAD.IADD R39, R39, 0x1, -R4.reuse ;  /* 0x000000012727d824 */ /* 0x100fe400078e0a04 */
[--C-:B------:R-:W-:Y:S02]  /*1480*/  @!P0 IMAD.IADD R37, R37, 0x1, -R4.reuse ;  /* 0x0000000125258824 */ /* 0x100fe400078e0a04 */
[----:B------:R-:W-:Y:S01]  /*1490*/  @!P6 IMAD.IADD R19, R19, 0x1, -R4 ;  /* 0x000000011313e824 */ /* 0x000fe200078e0a04 */
[C---:B------:R-:W-:Y:S01]  /*14a0*/  ISETP.GT.U32.AND P5, PT, R4.reuse, R39, PT ;  /* 0x000000270400720c */ /* 0x040fe20003fa4070 */
[----:B------:R-:W-:Y:S01]  /*14b0*/  IMAD.MOV R8, RZ, RZ, -R8 ;  /* 0x000000ffff087224 */ /* 0x000fe200078e0a08 */
[C---:B------:R-:W-:Y:S01]  /*14c0*/  ISETP.GT.U32.AND P0, PT, R4.reuse, R37, PT ;  /* 0x000000250400720c */ /* 0x040fe20003f04070 */
[C---:B------:R-:W-:Y:S01]  /*14d0*/  IMAD R43, R4.reuse, R12, R43 ;  /* 0x0000000c042b7224 */ /* 0x040fe200078e022b */
[C---:B------:R-:W-:Y:S01]  /*14e0*/  ISETP.GT.U32.AND P6, PT, R4.reuse, R19, PT ;  /* 0x000000130400720c */ /* 0x040fe20003fc4070 */
[----:B------:R-:W-:-:S02]  /*14f0*/  IMAD R45, R4, R8, R45 ;  /* 0x00000008042d7224 */ /* 0x000fc400078e022d */
[----:B------:R-:W-:-:S04]  /*1500*/  IMAD.HI.U32 R8, R10, R41, RZ ;  /* 0x000000290a087227 */ /* 0x000fc800078e00ff */
[----:B------:R-:W-:-:S04]  /*1510*/  IMAD.HI.U32 R12, R10, R49, RZ ;  /* 0x000000310a0c7227 */ /* 0x000fc800078e00ff */
[----:B------:R-:W-:Y:S01]  /*1520*/  @!P5 IMAD.IADD R39, R39, 0x1, -R4 ;  /* 0x000000012727d824 */ /* 0x000fe200078e0a04 */
[C---:B------:R-:W-:Y:S01]  /*1530*/  ISETP.GT.U32.AND P5, PT, R4.reuse, R45, PT ;  /* 0x0000002d0400720c */ /* 0x040fe20003fa4070 */
[----:B------:R-:W-:Y:S02]  /*1540*/  IMAD.MOV R8, RZ, RZ, -R8 ;  /* 0x000000ffff087224 */ /* 0x000fe400078e0a08 */
[----:B------:R-:W-:Y:S02]  /*1550*/  IMAD.MOV.U32 R35, RZ, RZ, R9 ;  /* 0x000000ffff237224 */ /* 0x000fe400078e0009 */
[----:B------:R-:W-:Y:S02]  /*1560*/  IMAD.MOV R12, RZ, RZ, -R12 ;  /* 0x000000ffff0c7224 */ /* 0x000fe400078e0a0c */
[----:B------:R-:W-:Y:S02]  /*1570*/  IMAD R9, R4, R8, R41 ;  /* 0x0000000804097224 */ /* 0x000fe400078e0229 */
[----:B------:R-:W-:-:S02]  /*1580*/  @!P6 IMAD.IADD R19, R19, 0x1, -R4 ;  /* 0x000000011313e824 */ /* 0x000fc400078e0a04 */
[--C-:B------:R-:W-:Y:S01]  /*1590*/  @!P0 IMAD.IADD R37, R37, 0x1, -R4.reuse ;  /* 0x0000000125258824 */ /* 0x100fe200078e0a04 */
[----:B------:R-:W-:Y:S01]  /*15a0*/  ISETP.GT.U32.AND P0, PT, R4, R43, PT ;  /* 0x0000002b0400720c */ /* 0x000fe20003f04070 */
[----:B------:R-:W-:Y:S01]  /*15b0*/  @!P1 IMAD.MOV R35, RZ, RZ, -R35 ;  /* 0x000000ffff239224 */ /* 0x000fe200078e0a23 */
[----:B------:R-:W-:Y:S01]  /*15c0*/  ISETP.GE.AND P1, PT, R14, RZ, PT ;  /* 0x000000ff0e00720c */ /* 0x000fe20003f26270 */
[C---:B------:R-:W-:Y:S01]  /*15d0*/  IMAD R49, R4.reuse, R12, R49 ;  /* 0x0000000c04317224 */ /* 0x040fe200078e0231 */
[----:B------:R-:W-:Y:S01]  /*15e0*/  ISETP.GT.U32.AND P6, PT, R4, R9, PT ;  /* 0x000000090400720c */ /* 0x000fe20003fc4070 */
[----:B------:R-:W-:Y:S01]  /*15f0*/  IMAD.MOV.U32 R41, RZ, RZ, R19 ;  /* 0x000000ffff297224 */ /* 0x000fe200078e0013 */
[C---:B------:R-:W-:Y:S01]  /*1600*/  LOP3.LUT R14, R20.reuse, 0x1c, RZ, 0xfc, !PT ;  /* 0x0000001c140e7812 */ /* 0x040fe200078efcff */
[--C-:B------:R-:W-:Y:S01]  /*1610*/  @!P5 IMAD.IADD R45, R45, 0x1, -R4.reuse ;  /* 0x000000012d2dd824 */ /* 0x100fe200078e0a04 */
[----:B------:R-:W-:Y:S01]  /*1620*/  LOP3.LUT R12, R20, 0x1a, RZ, 0xfc, !PT ;  /* 0x0000001a140c7812 */ /* 0x000fe200078efcff */
[----:B------:R-:W-:Y:S01]  /*1630*/  @!P3 IMAD.MOV R41, RZ, RZ, -R41 ;  /* 0x000000ffff29b224 */ /* 0x000fe200078e0a29 */
[C---:B------:R-:W-:Y:S01]  /*1640*/  ISETP.GT.U32.AND P3, PT, R4.reuse, R49, PT ;  /* 0x000000310400720c */ /* 0x040fe20003f64070 */
[----:B------:R-:W-:Y:S01]  /*1650*/  @!P4 IMAD.MOV R37, RZ, RZ, -R37 ;  /* 0x000000ffff25c224 */ /* 0x000fe200078e0a25 */
[----:B------:R-:W-:Y:S01]  /*1660*/  IABS R47, R14 ;  /* 0x0000000e002f7213 */ /* 0x000fe20000000000 */
[----:B------:R-:W-:Y:S01]  /*1670*/  @!P0 IMAD.IADD R43, R43, 0x1, -R4 ;  /* 0x000000012b2b8824 */ /* 0x000fe200078e0a04 */
[----:B------:R-:W-:Y:S01]  /*1680*/  ISETP.GT.U32.AND P5, PT, R4, R45, PT ;  /* 0x0000002d0400720c */ /* 0x000fe20003fa4070 */
[----:B------:R-:W-:Y:S01]  /*1690*/  @!P2 IMAD.MOV R39, RZ, RZ, -R39 ;  /* 0x000000ffff27a224 */ /* 0x000fe200078e0a27 */
[----:B------:R-:W-:Y:S01]  /*16a0*/  ISETP.GE.AND P0, PT, R16, RZ, PT ;  /* 0x000000ff1000720c */ /* 0x000fe20003f06270 */
[----:B------:R-:W-:Y:S01]  /*16b0*/  IMAD.HI.U32 R8, R10, R47, RZ ;  /* 0x0000002f0a087227 */ /* 0x000fe200078e00ff */
[----:B------:R-:W-:-:S02]  /*16c0*/  IABS R53, R12 ;  /* 0x0000000c00357213 */ /* 0x000fc40000000000 */
[----:B------:R-:W-:Y:S01]  /*16d0*/  LOP3.LUT R16, R20, 0x14, RZ, 0xfc, !PT ;  /* 0x0000001414107812 */ /* 0x000fe200078efcff */
[----:B------:R-:W-:Y:S01]  /*16e0*/  @!P6 IMAD.IADD R9, R9, 0x1, -R4 ;  /* 0x000000010909e824 */ /* 0x000fe200078e0a04 */
[----:B------:R-:W-:Y:S01]  /*16f0*/  ISETP.GE.AND P6, PT, R12, RZ, PT ;  /* 0x000000ff0c00720c */ /* 0x000fe20003fc6270 */
[----:B------:R-:W-:Y:S01]  /*1700*/  IMAD.MOV R8, RZ, RZ, -R8 ;  /* 0x000000ffff087224 */ /* 0x000fe200078e0a08 */
[----:B------:R-:W-:Y:S01]  /*1710*/  LOP3.LUT R12, R20, 0x18, RZ, 0xfc, !PT ;  /* 0x00000018140c7812 */ /* 0x000fe200078efcff */
[----:B------:R-:W-:Y:S01]  /*1720*/  @!P3 IMAD.IADD R49, R49, 0x1, -R4 ;  /* 0x000000013131b824 */ /* 0x000fe200078e0a04 */
[C---:B------:R-:W-:Y:S01]  /*1730*/  ISETP.GT.U32.AND P3, PT, R4.reuse, R9, PT ;  /* 0x000000090400720c */ /* 0x040fe20003f64070 */
[----:B------:R-:W-:Y:S01]  /*1740*/  IMAD R19, R4, R8, R47 ;  /* 0x0000000804137224 */ /* 0x000fe200078e022f */
[----:B------:R-:W-:Y:S01]  /*1750*/  IABS R51, R12 ;  /* 0x0000000c00337213 */ /* 0x000fe20000000000 */
[----:B------:R-:W-:Y:S01]  /*1760*/  IMAD.HI.U32 R8, R10, R53, RZ ;  /* 0x000000350a087227 */ /* 0x000fe200078e00ff */
[----:B------:R-:W-:-:S02]  /*1770*/  IABS R61, R16 ;  /* 0x00000010003d7213 */ /* 0x000fc40000000000 */
[----:B------:R-:W-:Y:S01]  /*1780*/  ISETP.GT.U32.AND P4, PT, R4, R43, PT ;  /* 0x0000002b0400720c */ /* 0x000fe20003f84070 */
[----:B------:R-:W-:Y:S01]  /*1790*/  @!P5 IMAD.IADD R45, R45, 0x1, -R4 ;  /* 0x000000012d2dd824 */ /* 0x000fe200078e0a04 */
[----:B------:R-:W-:Y:S01]  /*17a0*/  ISETP.GE.AND P5, PT, R14, RZ, PT ;  /* 0x000000ff0e00720c */ /* 0x000fe20003fa6270 */
[----:B------:R-:W-:Y:S01]  /*17b0*/  IMAD.MOV R8, RZ, RZ, -R8 ;  /* 0x000000ffff087224 */ /* 0x000fe200078e0a08 */
[----:B------:R-:W-:Y:S01]  /*17c0*/  LOP3.LUT R14, R20, 0x16, RZ, 0xfc, !PT ;  /* 0x00000016140e7812 */ /* 0x000fe200078efcff */
[----:B------:R-:W-:Y:S01]  /*17d0*/  @!P0 IMAD.MOV R45, RZ, RZ, -R45 ;  /* 0x000000ffff2d8224 */ /* 0x000fe200078e0a2d */
[C---:B------:R-:W-:Y:S01]  /*17e0*/  ISETP.GT.U32.AND P0, PT, R4.reuse, R19, PT ;  /* 0x000000130400720c */ /* 0x040fe20003f04070 */
[----:B------:R-:W-:Y:S01]  /*17f0*/  IMAD R53, R4, R8, R53 ;  /* 0x0000000804357224 */ /* 0x000fe200078e0235 */
[----:B------:R-:W-:Y:S01]  /*1800*/  IABS R57, R14 ;  /* 0x0000000e00397213 */ /* 0x000fe20000000000 */
[----:B------:R-:W-:Y:S01]  /*1810*/  @!P3 IMAD.IADD R9, R9, 0x1, -R4 ;  /* 0x000000010909b824 */ /* 0x000fe200078e0a04 */
[----:B------:R-:W-:Y:S01]  /*1820*/  ISETP.GE.AND P2, PT, R18, RZ, PT ;  /* 0x000000ff1200720c */ /* 0x000fe20003f46270 */
[----:B------:R-:W-:Y:S01]  /*1830*/  IMAD.HI.U32 R8, R10, R51, RZ ;  /* 0x000000330a087227 */ /* 0x000fe200078e00ff */
[----:B------:R-:W-:-:S03]  /*1840*/  ISETP.GT.U32.AND P3, PT, R4, R53, PT ;  /* 0x000000350400720c */ /* 0x000fc60003f64070 */
[----:B------:R-:W-:Y:S02]  /*1850*/  IMAD.MOV.U32 R47, RZ, RZ, R9 ;  /* 0x000000ffff2f7224 */ /* 0x000fe400078e0009 */
[----:B------:R-:W-:-:S04]  /*1860*/  IMAD.HI.U32 R9, R10, R61, RZ ;  /* 0x0000003d0a097227 */ /* 0x000fc800078e00ff */
[----:B------:R-:W-:Y:S01]  /*1870*/  @!P0 IMAD.IADD R19, R19, 0x1, -R4 ;  /* 0x0000000113138824 */ /* 0x000fe200078e0a04 */
[----:B------:R-:W-:Y:S01]  /*1880*/  ISETP.GE.AND P0, PT, R14, RZ, PT ;  /* 0x000000ff0e00720c */ /* 0x000fe20003f06270 */
[----:B------:R-:W-:Y:S02]  /*1890*/  IMAD.MOV R8, RZ, RZ, -R8 ;  /* 0x000000ffff087224 */ /* 0x000fe400078e0a08 */
[--C-:B------:R-:W-:Y:S01]  /*18a0*/  @!P3 IMAD.IADD R53, R53, 0x1, -R4.reuse ;  /* 0x000000013535b824 */ /* 0x100fe200078e0a04 */
[C---:B------:R-:W-:Y:S01]  /*18b0*/  ISETP.GT.U32.AND P3, PT, R4.reuse, R19, PT ;  /* 0x000000130400720c */ /* 0x040fe20003f64070 */
[----:B------:R-:W-:Y:S02]  /*18c0*/  IMAD.MOV R14, RZ, RZ, -R9 ;  /* 0x000000ffff0e7224 */ /* 0x000fe400078e0a09 */
[----:B------:R-:W-:Y:S01]  /*18d0*/  IMAD R9, R4, R8, R51 ;  /* 0x0000000804097224 */ /* 0x000fe200078e0233 */
[----:B------:R-:W-:Y:S01]  /*18e0*/  LOP3.LUT R8, R20, 0x12, RZ, 0xfc, !PT ;  /* 0x0000001214087812 */ /* 0x000fe200078efcff */
[--C-:B------:R-:W-:Y:S01]  /*18f0*/  @!P4 IMAD.IADD R43, R43, 0x1, -R4.reuse ;  /* 0x000000012b2bc824 */ /* 0x100fe200078e0a04 */
[----:B------:R-:W-:Y:S01]  /*1900*/  ISETP.GE.AND P4, PT, R22, RZ, PT ;  /* 0x000000ff1600720c */ /* 0x000fe20003f86270 */
[----:B------:R-:W-:Y:S01]  /*1910*/  @!P2 IMAD.MOV R47, RZ, RZ, -R47 ;  /* 0x000000ffff2fa224 */ /* 0x000fe200078e0a2f */
[C---:B------:R-:W-:Y:S01]  /*1920*/  ISETP.GT.U32.AND P2, PT, R4.reuse, R53, PT ;  /* 0x000000350400720c */ /* 0x040fe20003f44070 */
[----:B------:R-:W-:Y:S01]  /*1930*/  @!P1 IMAD.MOV R43, RZ, RZ, -R43 ;  /* 0x000000ffff2b9224 */ /* 0x000fe200078e0a2b */
[C---:B------:R-:W-:Y:S01]  /*1940*/  ISETP.GT.U32.AND P1, PT, R4.reuse, R49, PT ;  /* 0x000000310400720c */ /* 0x040fe20003f24070 */
[----:B------:R-:W-:Y:S01]  /*1950*/  IMAD R61, R4, R14, R61 ;  /* 0x0000000e043d7224 */ /* 0x000fe200078e023d */
[----:B------:R-:W-:Y:S01]  /*1960*/  LOP3.LUT R22, R20, 0xe, RZ, 0xfc, !PT ;  /* 0x0000000e14167812 */ /* 0x000fe200078efcff */
[----:B------:R-:W-:Y:S01]  /*1970*/  @!P3 IMAD.IADD R19, R19, 0x1, -R4 ;  /* 0x000000011313b824 */ /* 0x000fe200078e0a04 */
[----:B------:R-:W-:Y:S01]  /*1980*/  ISETP.GT.U32.AND P3, PT, R4, R9, PT ;  /* 0x000000090400720c */ /* 0x000fe20003f64070 */
[----:B------:R-:W-:Y:S01]  /*1990*/  IMAD.HI.U32 R18, R10, R71, RZ ;  /* 0x000000470a127227 */ /* 0x000fe200078e00ff */
[----:B------:R-:W-:-:S03]  /*19a0*/  IABS R67, R22 ;  /* 0x0000001600437213 */ /* 0x000fc60000000000 */
[----:B------:R-:W-:Y:S01]  /*19b0*/  IMAD.MOV.U32 R51, RZ, RZ, R19 ;  /* 0x000000ffff337224 */ /* 0x000fe200078e0013 */
[----:B------:R-:W-:Y:S01]  /*19c0*/  IABS R19, R8 ;  /* 0x0000000800137213 */ /* 0x000fe20000000000 */
[--C-:B------:R-:W-:Y:S01]  /*19d0*/  @!P2 IMAD.IADD R53, R53, 0x1, -R4.reuse ;  /* 0x000000013535a824 */ /* 0x100fe200078e0a04 */
[----:B------:R-:W-:Y:S01]  /*19e0*/  ISETP.GE.AND P2, PT, R8, RZ, PT ;  /* 0x000000ff0800720c */ /* 0x000fe20003f46270 */
[----:B------:R-:W-:Y:S01]  /*19f0*/  @!P1 IMAD.IADD R49, R49, 0x1, -R4 ;  /* 0x0000000131319824 */ /* 0x000fe200078e0a04 */
[----:B------:R-:W-:Y:S01]  /*1a00*/  ISETP.GE.AND P1, PT, R12, RZ, PT ;  /* 0x000000ff0c00720c */ /* 0x000fe20003f26270 */
[----:B------:R-:W-:-:S04]  /*1a10*/  IMAD.HI.U32 R12, R10, R57, RZ ;  /* 0x000000390a0c7227 */ /* 0x000fc800078e00ff */
[----:B------:R-:W-:Y:S02]  /*1a20*/  @!P3 IMAD.IADD R9, R9, 0x1, -R4 ;  /* 0x000000010909b824 */ /* 0x000fe400078e0a04 */
[----:B------:R-:W-:Y:S02]  /*1a30*/  IMAD.MOV R12, RZ, RZ, -R12 ;  /* 0x000000ffff0c7224 */ /* 0x000fe400078e0a0c */
[----:B------:R-:W-:Y:S01]  /*1a40*/  @!P6 IMAD.MOV R53, RZ, RZ, -R53 ;  /* 0x000000ffff35e224 */ /* 0x000fe200078e0a35 */
[C---:B------:R-:W-:Y:S01]  /*1a50*/  ISETP.GT.U32.AND P3, PT, R4.reuse, R9, PT ;  /* 0x000000090400720c */ /* 0x040fe20003f64070 */
[----:B------:R-:W-:Y:S01]  /*1a60*/  IMAD R57, R4, R12, R57 ;  /* 0x0000000c04397224 */ /* 0x000fe200078e0239 */
[----:B------:R-:W-:Y:S01]  /*1a70*/  LOP3.LUT R12, R20, 0x10, RZ, 0xfc, !PT ;  /* 0x00000010140c7812 */ /* 0x000fe200078efcff */
[----:B------:R-:W-:-:S03]  /*1a80*/  IMAD.HI.U32 R8, R10, R19, RZ ;  /* 0x000000130a087227 */ /* 0x000fc600078e00ff */
[----:B------:R-:W-:Y:S01]  /*1a90*/  ISETP.GT.U32.AND P6, PT, R4, R57, PT ;  /* 0x000000390400720c */ /* 0x000fe20003fc4070 */
[----:B------:R-:W-:Y:S01]  /*1aa0*/  IMAD.MOV R8, RZ, RZ, -R8 ;  /* 0x000000ffff087224 */ /* 0x000fe200078e0a08 */
[----:B------:R-:W-:Y:S01]  /*1ab0*/  IABS R65, R12 ;  /* 0x0000000c00417213 */ /* 0x000fe20000000000 */
[----:B------:R-:W-:Y:S01]  /*1ac0*/  @!P5 IMAD.MOV R51, RZ, RZ, -R51 ;  /* 0x000000ffff33d224 */ /* 0x000fe200078e0a33 */
[----:B------:R-:W-:Y:S01]  /*1ad0*/  ISETP.GE.AND P5, PT, R12, RZ, PT ;  /* 0x000000ff0c00720c */ /* 0x000fe20003fa6270 */
[C---:B------:R-:W-:Y:S02]  /*1ae0*/  IMAD R19, R4.reuse, R8, R19 ;  /* 0x0000000804137224 */ /* 0x040fe400078e0213 */
[----:B------:R-:W-:Y:S01]  /*1af0*/  @!P3 IMAD.IADD R9, R9, 0x1, -R4 ;  /* 0x000000010909b824 */ /* 0x000fe200078e0a04 */
[----:B------:R-:W-:Y:S01]  /*1b00*/  ISETP.GT.U32.AND P3, PT, R4, R61, PT ;  /* 0x0000003d0400720c */ /* 0x000fe20003f64070 */
[----:B------:R-:W-:-:S04]  /*1b10*/  IMAD.HI.U32 R12, R10, R65, RZ ;  /* 0x000000410a0c7227 */ /* 0x000fc800078e00ff */
[----:B------:R-:W-:Y:S02]  /*1b20*/  @!P6 IMAD.IADD R57, R57, 0x1, -R4 ;  /* 0x000000013939e824 */ /* 0x000fe400078e0a04 */
[----:B------:R-:W-:Y:S02]  /*1b30*/  IMAD.MOV R12, RZ, RZ, -R12 ;  /* 0x000000ffff0c7224 */ /* 0x000fe400078e0a0c */
[----:B------:R-:W-:Y:S01]  /*1b40*/  IMAD.MOV.U32 R55, RZ, RZ, R9 ;  /* 0x000000ffff377224 */ /* 0x000fe200078e0009 */
[----:B------:R-:W-:Y:S01]  /*1b50*/  ISETP.GT.U32.AND P6, PT, R4, R57, PT ;  /* 0x000000390400720c */ /* 0x000fe20003fc4070 */
[----:B------:R-:W-:-:S04]  /*1b60*/  IMAD.HI.U32 R14, R10, R67, RZ ;  /* 0x000000430a0e7227 */ /* 0x000fc800078e00ff */
[--C-:B------:R-:W-:Y:S01]  /*1b70*/  @!P3 IMAD.IADD R61, R61, 0x1, -R4.reuse ;  /* 0x000000013d3db824 */ /* 0x100fe200078e0a04 */
[----:B------:R-:W-:Y:S01]  /*1b80*/  ISETP.GT.U32.AND P3, PT, R4, R19, PT ;  /* 0x000000130400720c */ /* 0x000fe20003f64070 */
[----:B------:R-:W-:Y:S01]  /*1b90*/  @!P4 IMAD.MOV R49, RZ, RZ, -R49 ;  /* 0x000000ffff31c224 */ /* 0x000fe200078e0a31 */
[----:B------:R-:W-:Y:S01]  /*1ba0*/  ISETP.GE.AND P4, PT, R16, RZ, PT ;  /* 0x000000ff1000720c */ /* 0x000fe20003f86270 */
[----:B------:R-:W-:Y:S02]  /*1bb0*/  IMAD R65, R4, R12, R65 ;  /* 0x0000000c04417224 */ /* 0x000fe400078e0241 */
[----:B------:R-:W-:Y:S02]  /*1bc0*/  @!P1 IMAD.MOV R55, RZ, RZ, -R55 ;  /* 0x000000ffff379224 */ /* 0x000fe400078e0a37 */
[----:B------:R-:W-:Y:S01]  /*1bd0*/  @!P6 IMAD.IADD R57, R57, 0x1, -R4 ;  /* 0x000000013939e824 */ /* 0x000fe200078e0a04 */
[----:B------:R-:W-:Y:S01]  /*1be0*/  ISETP.GE.AND P6, PT, R20, RZ, PT ;  /* 0x000000ff1400720c */ /* 0x000fe20003fc6270 */
[----:B------:R-:W-:-:S04]  /*1bf0*/  IMAD.HI.U32 R16, R10, R69, RZ ;  /* 0x000000450a107227 */ /* 0x000fc800078e00ff */
[----:B------:R-:W-:Y:S01]  /*1c00*/  @!P3 IMAD.IADD R19, R19, 0x1, -R4 ;  /* 0x000000011313b824 */ /* 0x000fe200078e0a04 */
[C---:B------:R-:W-:Y:S01]  /*1c10*/  ISETP.GT.U32.AND P3, PT, R4.reuse, R61, PT ;  /* 0x0000003d0400720c */ /* 0x040fe20003f64070 */
[----:B------:R-:W-:Y:S02]  /*1c20*/  IMAD.MOV R14, RZ, RZ, -R14 ;  /* 0x000000ffff0e7224 */ /* 0x000fe400078e0a0e */
[----:B------:R-:W-:Y:S01]  /*1c30*/  @!P0 IMAD.MOV R57, RZ, RZ, -R57 ;  /* 0x000000ffff398224 */ /* 0x000fe200078e0a39 */
[C---:B------:R-:W-:Y:S01]  /*1c40*/  ISETP.GT.U32.AND P1, PT, R4.reuse, R19, PT ;  /* 0x000000130400720c */ /* 0x040fe20003f24070 */
[----:B------:R-:W-:Y:S01]  /*1c50*/  IMAD.MOV R16, RZ, RZ, -R16 ;  /* 0x000000ffff107224 */ /* 0x000fe200078e0a10 */
[C---:B------:R-:W-:Y:S01]  /*1c60*/  ISETP.GT.U32.AND P0, PT, R4.reuse, R65, PT ;  /* 0x000000410400720c */ /* 0x040fe20003f04070 */
[----:B------:R-:W-:Y:S02]  /*1c70*/  IMAD R67, R4, R14, R67 ;  /* 0x0000000e04437224 */ /* 0x000fe400078e0243 */
[----:B------:R-:W-:-:S02]  /*1c80*/  IMAD.MOV R18, RZ, RZ, -R18 ;  /* 0x000000ffff127224 */ /* 0x000fc400078e0a12 */
[----:B------:R-:W-:Y:S01]  /*1c90*/  IMAD R69, R4, R16, R69 ;  /* 0x0000001004457224 */ /* 0x000fe200078e0245 */
[----:B------:R-:W-:Y:S01]  /*1ca0*/  LOP3.LUT R16, R20, 0x8, RZ, 0xfc, !PT ;  /* 0x0000000814107812 */ /* 0x000fe200078efcff */
[--C-:B------:R-:W-:Y:S01]  /*1cb0*/  @!P3 IMAD.IADD R61, R61, 0x1, -R4.reuse ;  /* 0x000000013d3db824 */ /* 0x100fe200078e0a04 */
[C---:B------:R-:W-:Y:S01]  /*1cc0*/  ISETP.GT.U32.AND P3, PT, R4.reuse, R67, PT ;  /* 0x000000430400720c */ /* 0x040fe20003f64070 */
[----:B------:R-:W-:Y:S01]  /*1cd0*/  IMAD R71, R4, R18, R71 ;  /* 0x0000001204477224 */ /* 0x000fe200078e0247 */
[----:B------:R-:W-:Y:S01]  /*1ce0*/  LOP3.LUT R18, R20, 0x6, RZ, 0xfc, !PT ;  /* 0x0000000614127812 */ /* 0x000fe200078efcff */
[--C-:B------:R-:W-:Y:S01]  /*1cf0*/  @!P1 IMAD.IADD R19, R19, 0x1, -R4.reuse ;  /* 0x0000000113139824 */ /* 0x100fe200078e0a04 */
[C---:B------:R-:W-:Y:S01]  /*1d00*/  ISETP.GT.U32.AND P1, PT, R4.reuse, R69, PT ;  /* 0x000000450400720c */ /* 0x040fe20003f24070 */
[----:B------:R-:W-:Y:S01]  /*1d10*/  @!P0 IMAD.IADD R65, R65, 0x1, -R4 ;  /* 0x0000000141418824 */ /* 0x000fe200078e0a04 */
[----:B------:R-:W-:Y:S01]  /*1d20*/  IABS R73, R16 ;  /* 0x0000001000497213 */ /* 0x000fe20000000000 */
[----:B------:R-:W-:Y:S01]  /*1d30*/  IMAD.MOV.U32 R63, RZ, RZ, R19 ;  /* 0x000000ffff3f7224 */ /* 0x000fe200078e0013 */
[----:B------:R-:W-:Y:S01]  /*1d40*/  ISETP.GT.U32.AND P0, PT, R4, R71, PT ;  /* 0x000000470400720c */ /* 0x000fe20003f04070 */
[----:B------:R-:W-:Y:S01]  /*1d50*/  IMAD.HI.U32 R12, R10, R77, RZ ;  /* 0x0000004d0a0c7227 */ /* 0x000fe200078e00ff */
[----:B------:R-:W-:-:S03]  /*1d60*/  IABS R75, R18 ;  /* 0x00000012004b7213 */ /* 0x000fc60000000000 */
[----:B------:R-:W-:-:S04]  /*1d70*/  IMAD.HI.U32 R8, R10, R73, RZ ;  /* 0x000000490a087227 */ /* 0x000fc800078e00ff */
[----:B------:R-:W-:Y:S01]  /*1d80*/  @!P3 IMAD.IADD R67, R67, 0x1, -R4 ;  /* 0x000000014343b824 */ /* 0x000fe200078e0a04 */
[----:B------:R-:W-:Y:S01]  /*1d90*/  ISETP.GT.U32.AND P3, PT, R4, R65, PT ;  /* 0x000000410400720c */ /* 0x000fe20003f64070 */
[----:B------:R-:W-:-:S04]  /*1da0*/  IMAD.HI.U32 R9, R10, R75, RZ ;  /* 0x0000004b0a097227 */ /* 0x000fc800078e00ff */
[----:B------:R-:W-:Y:S02]  /*1db0*/  IMAD.MOV R8, RZ, RZ, -R8 ;  /* 0x000000ffff087224 */ /* 0x000fe400078e0a08 */
[--C-:B------:R-:W-:Y:S01]  /*1dc0*/  @!P1 IMAD.IADD R69, R69, 0x1, -R4.reuse ;  /* 0x0000000145459824 */ /* 0x100fe200078e0a04 */
[C---:B------:R-:W-:Y:S01]  /*1dd0*/  ISETP.GT.U32.AND P1, PT, R4.reuse, R67, PT ;  /* 0x000000430400720c */ /* 0x040fe20003f24070 */
[----:B------:R-:W-:Y:S02]  /*1de0*/  IMAD.MOV R9, RZ, RZ, -R9 ;  /* 0x000000ffff097224 */ /* 0x000fe400078e0a09 */
[C---:B------:R-:W-:Y:S02]  /*1df0*/  IMAD R73, R4.reuse, R8, R73 ;  /* 0x0000000804497224 */ /* 0x040fe400078e0249 */
[----:B------:R-:W-:Y:S01]  /*1e00*/  @!P0 IMAD.IADD R71, R71, 0x1, -R4 ;  /* 0x0000000147478824 */ /* 0x000fe200078e0a04 */
[C---:B------:R-:W-:Y:S01]  /*1e10*/  ISETP.GT.U32.AND P0, PT, R4.reuse, R69, PT ;  /* 0x000000450400720c */ /* 0x040fe20003f04070 */
[----:B------:R-:W-:-:S02]  /*1e20*/  IMAD R75, R4, R9, R75 ;  /* 0x00000009044b7224 */ /* 0x000fc400078e024b */
[----:B------:R-:W-:Y:S01]  /*1e30*/  @!P2 IMAD.MOV R63, RZ, RZ, -R63 ;  /* 0x000000ffff3fa224 */ /* 0x000fe200078e0a3f */
[----:B------:R-:W-:Y:S01]  /*1e40*/  ISETP.GT.U32.AND P2, PT, R4, R73, PT ;  /* 0x000000490400720c */ /* 0x000fe20003f44070 */
[----:B------:R-:W-:-:S04]  /*1e50*/  IMAD.HI.U32 R14, R10, R79, RZ ;  /* 0x0000004f0a0e7227 */ /* 0x000fc800078e00ff */
[----:B------:R-:W-:-:S04]  /*1e60*/  IMAD.HI.U32 R10, R10, R81, RZ ;  /* 0x000000510a0a7227 */ /* 0x000fc800078e00ff */
[----:B------:R-:W-:Y:S02]  /*1e70*/  IMAD.MOV R12, RZ, RZ, -R12 ;  /* 0x000000ffff0c7224 */ /* 0x000fe400078e0a0c */
[----:B------:R-:W-:Y:S01]  /*1e80*/  @!P4 IMAD.MOV R61, RZ, RZ, -R61 ;  /* 0x000000ffff3dc224 */ /* 0x000fe200078e0a3d */
[C---:B------:R-:W-:Y:S01]  /*1e90*/  ISETP.GT.U32.AND P4, PT, R4.reuse, R71, PT ;  /* 0x000000470400720c */ /* 0x040fe20003f84070 */
[----:B------:R-:W-:Y:S01]  /*1ea0*/  @!P3 IMAD.IADD R65, R65, 0x1, -R4 ;  /* 0x000000014141b824 */ /* 0x000fe200078e0a04 */
[C---:B------:R-:W-:Y:S01]  /*1eb0*/  ISETP.GT.U32.AND P3, PT, R4.reuse, R75, PT ;  /* 0x0000004b0400720c */ /* 0x040fe20003f64070 */
[----:B------:R-:W-:Y:S02]  /*1ec0*/  IMAD.MOV R10, RZ, RZ, -R10 ;  /* 0x000000ffff0a7224 */ /* 0x000fe400078e0a0a */
[----:B------:R-:W-:Y:S02]  /*1ed0*/  IMAD.MOV R14, RZ, RZ, -R14 ;  /* 0x000000ffff0e7224 */ /* 0x000fe400078e0a0e */
[----:B------:R-:W-:-:S02]  /*1ee0*/  IMAD R77, R4, R12, R77 ;  /* 0x0000000c044d7224 */ /* 0x000fc400078e024d */
[C---:B------:R-:W-:Y:S02]  /*1ef0*/  IMAD R81, R4.reuse, R10, R81 ;  /* 0x0000000a04517224 */ /* 0x040fe400078e0251 */
[C---:B------:R-:W-:Y:S02]  /*1f00*/  IMAD R79, R4.reuse, R14, R79 ;  /* 0x0000000e044f7224 */ /* 0x040fe400078e024f */
[--C-:B------:R-:W-:Y:S01]  /*1f10*/  @!P0 IMAD.IADD R69, R69, 0x1, -R4.reuse ;  /* 0x0000000145458824 */ /* 0x100fe200078e0a04 */
[C---:B------:R-:W-:Y:S01]  /*1f20*/  ISETP.GT.U32.AND P0, PT, R4.reuse, R77, PT ;  /* 0x0000004d0400720c */ /* 0x040fe20003f04070 */
[--C-:B------:R-:W-:Y:S01]  /*1f30*/  @!P1 IMAD.IADD R67, R67, 0x1, -R4.reuse ;  /* 0x0000000143439824 */ /* 0x100fe200078e0a04 */
[C---:B------:R-:W-:Y:S01]  /*1f40*/  ISETP.GT.U32.AND P1, PT, R4.reuse, R81, PT ;  /* 0x000000510400720c */ /* 0x040fe20003f24070 */
[--C-:B------:R-:W-:Y:S01]  /*1f50*/  @!P2 IMAD.IADD R73, R73, 0x1, -R4.reuse ;  /* 0x000000014949a824 */ /* 0x100fe200078e0a04 */
[----:B------:R-:W-:Y:S01]  /*1f60*/  ISETP.GT.U32.AND P2, PT, R4, R79, PT ;  /* 0x0000004f0400720c */ /* 0x000fe20003f44070 */
[--C-:B------:R-:W-:Y:S01]  /*1f70*/  @!P4 IMAD.IADD R71, R71, 0x1, -R4.reuse ;  /* 0x000000014747c824 */ /* 0x100fe200078e0a04 */
[----:B------:R-:W-:Y:S01]  /*1f80*/  ISETP.GE.AND P4, PT, R22, RZ, PT ;  /* 0x000000ff1600720c */ /* 0x000fe20003f86270 */
[----:B------:R-:W-:Y:S01]  /*1f90*/  @!P3 IMAD.IADD R75, R75, 0x1, -R4 ;  /* 0x000000014b4bb824 */ /* 0x000fe200078e0a04 */
[----:B------:R-:W-:Y:S01]  /*1fa0*/  ISETP.GT.U32.AND P3, PT, R4, R73, PT ;  /* 0x000000490400720c */ /* 0x000fe20003f64070 */
[----:B------:R-:W-:Y:S01]  /*1fb0*/  IMAD.U32 R8, RZ, RZ, UR12 ;  /* 0x0000000cff087e24 */ /* 0x000fe2000f8e00ff */
[----:B------:R-:W0:Y:S01]  /*1fc0*/  LDC R14, c[0x0][0x238] ;  /* 0x00008e00ff0e7b82 */ /* 0x000e220000000800 */
[----:B------:R-:W-:-:S02]  /*1fd0*/  IMAD.U32 R9, RZ, RZ, UR12 ;  /* 0x0000000cff097e24 */ /* 0x000fc4000f8e00ff */
[----:B------:R-:W-:Y:S01]  /*1fe0*/  @!P0 IMAD.IADD R77, R77, 0x1, -R4 ;  /* 0x000000014d4d8824 */ /* 0x000fe200078e0a04 */
[----:B------:R-:W-:Y:S01]  /*1ff0*/  SHF.R.U32.HI R19, RZ, 0x4, R8 ;  /* 0x00000004ff137819 */ /* 0x000fe20000011608 */
[----:B------:R-:W-:Y:S01]  /*2000*/  VIADD R8, R9, 0x2000 ;  /* 0x0000200009087836 */ /* 0x000fe20000000000 */
[C---:B------:R-:W-:Y:S01]  /*2010*/  ISETP.GT.U32.AND P0, PT, R4.reuse, R75, PT ;  /* 0x0000004b0400720c */ /* 0x040fe20003f04070 */
[--C-:B------:R-:W-:Y:S01]  /*2020*/  @!P1 IMAD.IADD R81, R81, 0x1, -R4.reuse ;  /* 0x0000000151519824 */ /* 0x100fe200078e0a04 */
[----:B------:R-:W-:Y:S01]  /*2030*/  SGXT.U32 R19, R19, 0xe ;  /* 0x0000000e1313781a */ /* 0x000fe20000000000 */
[----:B------:R-:W-:Y:S01]  /*2040*/  @!P2 IMAD.IADD R79, R79, 0x1, -R4 ;  /* 0x000000014f4fa824 */ /* 0x000fe200078e0a04 */
[----:B------:R-:W-:Y:S01]  /*2050*/  SHF.R.U32.HI R8, RZ, 0x4, R8 ;  /* 0x00000004ff087819 */ /* 0x000fe20000011608 */
[----:B------:R-:W-:Y:S01]  /*2060*/  @!P5 IMAD.MOV R65, RZ, RZ, -R65 ;  /* 0x000000ffff41d224 */ /* 0x000fe200078e0a41 */
[C---:B------:R-:W-:Y:S01]  /*2070*/  ISETP.GT.U32.AND P5, PT, R4.reuse, R77, PT ;  /* 0x0000004d0400720c */ /* 0x040fe20003fa4070 */
[----:B------:R-:W-:Y:S01]  /*2080*/  @!P4 IMAD.MOV R67, RZ, RZ, -R67 ;  /* 0x000000ffff43c224 */ /* 0x000fe200078e0a43 */
[----:B------:R-:W-:Y:S01]  /*2090*/  ISETP.GT.U32.AND P4, PT, R4, R81, PT ;  /* 0x000000510400720c */ /* 0x000fe20003f84070 */
[--C-:B------:R-:W-:Y:S01]  /*20a0*/  @!P3 IMAD.IADD R73, R73, 0x1, -R4.reuse ;  /* 0x000000014949b824 */ /* 0x100fe200078e0a04 */
[----:B------:R-:W-:Y:S01]  /*20b0*/  ISETP.GE.AND P3, PT, R24, RZ, PT ;  /* 0x000000ff1800720c */ /* 0x000fe20003f66270 */
[----:B------:R-:W-:Y:S01]  /*20c0*/  IMAD R7, R7, UR4, RZ ;  /* 0x0000000407077c24 */ /* 0x000fe2000f8e02ff */
[----:B------:R-:W-:Y:S01]  /*20d0*/  ISETP.GT.U32.AND P2, PT, R4, R79, PT ;  /* 0x0000004f0400720c */ /* 0x000fe20003f44070 */
[----:B------:R-:W-:Y:S01]  /*20e0*/  @!P0 IMAD.IADD R75, R75, 0x1, -R4 ;  /* 0x000000014b4b8824 */ /* 0x000fe200078e0a04 */
[----:B------:R-:W-:Y:S01]  /*20f0*/  SGXT.U32 R8, R8, 0xe ;  /* 0x0000000e0808781a */ /* 0x000fe20000000000 */
[----:B------:R-:W-:Y:S01]  /*2100*/  ULDC UR4, c[0x0][0x240] ;  /* 0x0000900000047ab9 */ /* 0x000fe20000000800 */
[----:B------:R-:W-:-:S02]  /*2110*/  ISETP.GE.AND P0, PT, R26, RZ, PT ;  /* 0x000000ff1a00720c */ /* 0x000fc40003f06270 */
[C---:B------:R-:W-:Y:S01]  /*2120*/  R2UR UR6, R8.reuse ;  /* 0x00000000080672ca */ /* 0x040fe200000e0000 */
[--C-:B------:R-:W-:Y:S01]  /*2130*/  @!P5 IMAD.IADD R77, R77, 0x1, -R4.reuse ;  /* 0x000000014d4dd824 */ /* 0x100fe200078e0a04 */
[----:B------:R-:W-:Y:S01]  /*2140*/  R2UR UR10, R8 ;  /* 0x00000000080a72ca */ /* 0x000fe200000e0000 */
[----:B------:R-:W-:Y:S01]  /*2150*/  IMAD.MOV.U32 R8, RZ, RZ, RZ ;  /* 0x000000ffff087224 */ /* 0x000fe200078e00ff */
[----:B------:R-:W-:Y:S01]  /*2160*/  IADD3 R9, P1, R19, 0x2, RZ ;  /* 0x0000000213097810 */ /* 0x000fe20007f3e0ff */
[--C-:B------:R-:W-:Y:S01]  /*2170*/  @!P4 IMAD.IADD R81, R81, 0x1, -R4.reuse ;  /* 0x000000015151c824 */ /* 0x100fe200078e0a04 */
[----:B------:R-:W-:Y:S01]  /*2180*/  ISETP.GE.AND P4, PT, R16, RZ, PT ;  /* 0x000000ff1000720c */ /* 0x000fe20003f86270 */
[----:B------:R-:W-:Y:S01]  /*2190*/  @!P3 IMAD.MOV R69, RZ, RZ, -R69 ;  /* 0x000000ffff45b224 */ /* 0x000fe200078e0a45 */
[----:B------:R-:W-:Y:S01]  /*21a0*/  IADD3.X R8, R8, -0x7fffffe0, RZ, P1, !PT ;  /* 0x8000002008087810 */ /* 0x000fe20000ffe4ff */
[----:B------:R-:W-:Y:S01]  /*21b0*/  @!P2 IMAD.IADD R79, R79, 0x1, -R4 ;  /* 0x000000014f4fa824 */ /* 0x000fe200078e0a04 */
[----:B------:R-:W-:Y:S01]  /*21c0*/  ISETP.GE.AND P5, PT, R18, RZ, PT ;  /* 0x000000ff1200720c */ /* 0x000fe20003fa6270 */
[----:B------:R-:W-:Y:S01]  /*21d0*/  @!P0 IMAD.MOV R71, RZ, RZ, -R71 ;  /* 0x000000ffff478224 */ /* 0x000fe200078e0a47 */
[----:B------:R-:W-:Y:S01]  /*21e0*/  ISETP.GE.AND P3, PT, R28, RZ, PT ;  /* 0x000000ff1c00720c */ /* 0x000fe20003f66270 */
[----:B------:R-:W-:Y:S01]  /*21f0*/  @!P6 IMAD.MOV R81, RZ, RZ, -R81 ;  /* 0x000000ffff51e224 */ /* 0x000fe200078e0a51 */
[----:B------:R-:W-:-:S02]  /*2200*/  ISETP.GE.AND P1, PT, R30, RZ, PT ;  /* 0x000000ff1e00720c */ /* 0x000fc40003f26270 */
[----:B------:R-:W-:Y:S02]  /*2210*/  ISETP.NE.AND P2, PT, R59, RZ, PT ;  /* 0x000000ff3b00720c */ /* 0x000fe40003f45270 */
[----:B------:R-:W-:Y:S01]  /*2220*/  LOP3.LUT R4, RZ, R59, RZ, 0x33, !PT ;  /* 0x0000003bff047212 */ /* 0x000fe200078e33ff */
[----:B------:R-:W-:Y:S01]  /*2230*/  @!P4 IMAD.MOV R73, RZ, RZ, -R73 ;  /* 0x000000ffff49c224 */ /* 0x000fe200078e0a49 */
[----:B------:R-:W-:Y:S02]  /*2240*/  IADD3 R16, P0, R7, UR16, RZ ;  /* 0x0000001007107c10 */ /* 0x000fe4000ff1e0ff */
[----:B------:R-:W-:Y:S02]  /*2250*/  CS2R R58, SRZ ;  /* 0x00000000003a7805 */ /* 0x000fe4000001ff00 */
[----:B------:R-:W-:Y:S01]  /*2260*/  SEL R11, R4, R11, !P2 ;  /* 0x0000000b040b7207 */ /* 0x000fe20005000000 */
[----:B------:R-:W-:Y:S01]  /*2270*/  @!P5 IMAD.MOV R75, RZ, RZ, -R75 ;  /* 0x000000ffff4bd224 */ /* 0x000fe200078e0a4b */
[----:B------:R-:W-:Y:S01]  /*2280*/  R2UR UR9, R8 ;  /* 0x00000000080972ca */ /* 0x000fe200000e0000 */
[----:B------:R-:W-:Y:S01]  /*2290*/  @!P3 IMAD.MOV R77, RZ, RZ, -R77 ;  /* 0x000000ffff4db224 */ /* 0x000fe200078e0a4d */
[C---:B------:R-:W-:Y:S01]  /*22a0*/  SEL R15, R4.reuse, R15, !P2 ;  /* 0x0000000f040f7207 */ /* 0x040fe20005000000 */
[----:B------:R-:W-:Y:S01]  /*22b0*/  IMAD R11, R11, UR4, RZ ;  /* 0x000000040b0b7c24 */ /* 0x000fe2000f8e02ff */
[C---:B------:R-:W-:Y:S01]  /*22c0*/  SEL R8, R4.reuse, R21, !P2 ;  /* 0x0000001504087207 */ /* 0x040fe20005000000 */
[----:B------:R-:W-:Y:S01]  /*22d0*/  @!P1 IMAD.MOV R79, RZ, RZ, -R79 ;  /* 0x000000ffff4f9224 */ /* 0x000fe200078e0a4f */
[C---:B------:R-:W-:Y:S01]  /*22e0*/  SEL R25, R4.reuse, R25, !P2 ;  /* 0x0000001904197207 */ /* 0x040fe20005000000 */
[----:B------:R-:W-:Y:S01]  /*22f0*/  IMAD R15, R15, UR4, RZ ;  /* 0x000000040f0f7c24 */ /* 0x000fe2000f8e02ff */
[----:B------:R-:W-:Y:S01]  /*2300*/  SEL R27, R4, R27, !P2 ;  /* 0x0000001b041b7207 */ /* 0x000fe20005000000 */
[----:B------:R-:W-:Y:S01]  /*2310*/  IMAD R8, R8, UR4, RZ ;  /* 0x0000000408087c24 */ /* 0x000fe2000f8e02ff */
[C---:B------:R-:W-:Y:S01]  /*2320*/  SEL R29, R4.reuse, R29, !P2 ;  /* 0x0000001d041d7207 */ /* 0x040fe20005000000 */
[----:B------:R-:W-:Y:S01]  /*2330*/  IMAD R25, R25, UR4, RZ ;  /* 0x0000000419197c24 */ /* 0x000fe2000f8e02ff */
[C---:B------:R-:W-:Y:S01]  /*2340*/  SEL R31, R4.reuse, R31, !P2 ;  /* 0x0000001f041f7207 */ /* 0x040fe20005000000 */
[----:B------:R-:W-:Y:S01]  /*2350*/  IMAD R27, R27, UR4, RZ ;  /* 0x000000041b1b7c24 */ /* 0x000fe2000f8e02ff */
[----:B------:R-:W-:Y:S01]  /*2360*/  LEA.HI.X.SX32 R21, R7, UR17, 0x1, P0 ;  /* 0x0000001107157c11 */ /* 0x000fe200080f0eff */
[----:B------:R-:W-:Y:S01]  /*2370*/  ULDC.64 UR16, c[0x0][0x218] ;  /* 0x0000860000107ab9 */ /* 0x000fe20000000a00 */
[C---:B------:R-:W-:Y:S01]  /*2380*/  SEL R33, R4.reuse, R33, !P2 ;  /* 0x0000002104217207 */ /* 0x040fe20005000000 */
[----:B------:R-:W-:Y:S01]  /*2390*/  IMAD R29, R29, UR4, RZ ;  /* 0x000000041d1d7c24 */ /* 0x000fe2000f8e02ff */
        /* <DEDUP_REMOVED lines=10> */
[----:B------:R-:W-:Y:S01]  /*2440*/  SHF.R.S32.HI R220, RZ, 0x1f, R11 ;  /* 0x0000001fffdc7819 */ /* 0x000fe2000001140b */
[----:B------:R-:W-:Y:S01]  /*2450*/  IMAD R41, R41, UR4, RZ ;  /* 0x0000000429297c24 */ /* 0x000fe2000f8e02ff */
[----:B------:R-:W-:Y:S01]  /*2460*/  IADD3 R12, P4, R11, UR16, RZ ;  /* 0x000000100b0c7c10 */ /* 0x000fe2000ff9e0ff */
[----:B------:R-:W-:Y:S01]  /*2470*/  IMAD R43, R43, UR4, RZ ;  /* 0x000000042b2b7c24 */ /* 0x000fe2000f8e02ff */
[----:B------:R-:W-:Y:S01]  /*2480*/  SEL R13, R4, R13, !P2 ;  /* 0x0000000d040d7207 */ /* 0x000fe20005000000 */
[----:B------:R-:W-:Y:S01]  /*2490*/  IMAD.SHL.U32 R7, R2, 0x8, RZ ;  /* 0x0000000802077824 */ /* 0x000fe200078e00ff */
[----:B------:R-:W-:-:S02]  /*24a0*/  SEL R45, R4, R45, !P2 ;  /* 0x0000002d042d7207 */ /* 0x000fc40005000000 */
        /* <DEDUP_REMOVED lines=32> */
[----:B------:R-:W-:Y:S01]  /*26b0*/  SEL R4, R4, R81, !P2 ;  /* 0x0000005104047207 */ /* 0x000fe20005000000 */
[----:B------:R-:W-:Y:S01]  /*26c0*/  IMAD R77, R77, UR4, RZ ;  /* 0x000000044d4d7c24 */ /* 0x000fe2000f8e02ff */
[----:B------:R-:W-:Y:S01]  /*26d0*/  IADD3.X R220, R220, UR17, RZ, P4, !PT ;  /* 0x00000011dcdc7c10 */ /* 0x000fe2000a7fe4ff */
[----:B------:R-:W-:Y:S01]  /*26e0*/  IMAD R79, R79, UR4, RZ ;  /* 0x000000044f4f7c24 */ /* 0x000fe2000f8e02ff */
[----:B------:R-:W-:Y:S01]  /*26f0*/  SHF.R.S32.HI R198, RZ, 0x1f, R15 ;  /* 0x0000001fffc67819 */ /* 0x000fe2000001140f */
[----:B------:R-:W-:Y:S01]  /*2700*/  IMAD R18, R4, UR4, RZ ;  /* 0x0000000404127c24 */ /* 0x000fe2000f8e02ff */
[----:B------:R-:W-:-:S02]  /*2710*/  IADD3 R208, P3, R15, UR16, RZ ;  /* 0x000000100fd07c10 */ /* 0x000fc4000ff7e0ff */
[----:B------:R-:W-:Y:S02]  /*2720*/  CS2R R80, SRZ ;  /* 0x0000000000507805 */ /* 0x000fe4000001ff00 */
[----:B------:R-:W-:Y:S01]  /*2730*/  SHF.R.S32.HI R194, RZ, 0x1f, R8 ;  /* 0x0000001fffc27819 */ /* 0x000fe20000011408 */
[----:B------:R-:W-:Y:S01]  /*2740*/  UMOV UR4, 0xfffffffe ;  /* 0xfffffffe00047882 */ /* 0x000fe20000000000 */
[----:B------:R-:W-:Y:S02]  /*2750*/  IADD3 R210, P1, R8, UR16, RZ ;  /* 0x0000001008d27c10 */ /* 0x000fe4000ff3e0ff */
[----:B------:R-:W-:Y:S02]  /*2760*/  SHF.R.S32.HI R190, RZ, 0x1f, R25 ;  /* 0x0000001fffbe7819 */ /* 0x000fe40000011419 */
[----:B------:R-:W-:Y:S02]  /*2770*/  IADD3 R212, P0, R25, UR16, RZ ;  /* 0x0000001019d47c10 */ /* 0x000fe4000ff1e0ff */
[----:B------:R-:W-:-:S02]  /*2780*/  CS2R R24, SRZ ;  /* 0x0000000000187805 */ /* 0x000fc4000001ff00 */
[----:B------:R-:W-:Y:S02]  /*2790*/  SHF.R.S32.HI R186, RZ, 0x1f, R27 ;  /* 0x0000001fffba7819 */ /* 0x000fe4000001141b */
[----:B------:R-:W-:Y:S02]  /*27a0*/  IADD3 R214, P2, R27, UR16, RZ ;  /* 0x000000101bd67c10 */ /* 0x000fe4000ff5e0ff */
[----:B------:R-:W-:Y:S02]  /*27b0*/  CS2R R26, SRZ ;  /* 0x00000000001a7805 */ /* 0x000fe4000001ff00 */
[----:B------:R-:W-:Y:S02]  /*27c0*/  SHF.R.S32.HI R182, RZ, 0x1f, R29 ;  /* 0x0000001fffb67819 */ /* 0x000fe4000001141d */
[----:B------:R-:W-:Y:S02]  /*27d0*/  IADD3 R216, P5, R29, UR16, RZ ;  /* 0x000000101dd87c10 */ /* 0x000fe4000ffbe0ff */
[----:B------:R-:W-:-:S02]  /*27e0*/  CS2R R28, SRZ ;  /* 0x00000000001c7805 */ /* 0x000fc4000001ff00 */
[----:B------:R-:W-:Y:S02]  /*27f0*/  SHF.R.S32.HI R178, RZ, 0x1f, R31 ;  /* 0x0000001fffb27819 */ /* 0x000fe4000001141f */
[----:B------:R-:W-:Y:S02]  /*2800*/  IADD3 R218, P4, R31, UR16, RZ ;  /* 0x000000101fda7c10 */ /* 0x000fe4000ff9e0ff */
[----:B------:R-:W-:Y:S02]  /*2810*/  CS2R R30, SRZ ;  /* 0x00000000001e7805 */ /* 0x000fe4000001ff00 */
[----:B------:R-:W-:Y:S02]  /*2820*/  IADD3.X R198, R198, UR17, RZ, P3, !PT ;  /* 0x00000011c6c67c10 */ /* 0x000fe40009ffe4ff */
[----:B------:R-:W-:Y:S02]  /*2830*/  IADD3.X R194, R194, UR17, RZ, P1, !PT ;  /* 0x00000011c2c27c10 */ /* 0x000fe40008ffe4ff */
[----:B------:R-:W-:-:S02]  /*2840*/  IADD3.X R190, R190, UR17, RZ, P0, !PT ;  /* 0x00000011bebe7c10 */ /* 0x000fc400087fe4ff */
[----:B------:R-:W-:Y:S02]  /*2850*/  IADD3.X R186, R186, UR17, RZ, P2, !PT ;  /* 0x00000011baba7c10 */ /* 0x000fe400097fe4ff */
[----:B------:R-:W-:Y:S02]  /*2860*/  IADD3.X R182, R182, UR17, RZ, P5, !PT ;  /* 0x00000011b6b67c10 */ /* 0x000fe4000affe4ff */
[----:B------:R-:W-:Y:S02]  /*2870*/  IADD3.X R178, R178, UR17, RZ, P4, !PT ;  /* 0x00000011b2b27c10 */ /* 0x000fe4000a7fe4ff */
        /* <DEDUP_REMOVED lines=18> */
[----:B------:R-:W-:Y:S01]  /*29a0*/  R2UR UR8, R9 ;  /* 0x00000000090872ca */ /* 0x000fe200000e0000 */
[----:B------:R-:W-:Y:S01]  /*29b0*/  IMAD.MOV.U32 R9, RZ, RZ, RZ ;  /* 0x000000ffff097224 */ /* 0x000fe200078e00ff */
[----:B------:R-:W-:Y:S02]  /*29c0*/  IADD3.X R174, R174, UR17, RZ, P3, !PT ;  /* 0x00000011aeae7c10 */ /* 0x000fe40009ffe4ff */
[----:B------:R-:W-:-:S02]  /*29d0*/  IADD3.X R170, R170, UR17, RZ, P1, !PT ;  /* 0x00000011aaaa7c10 */ /* 0x000fc40008ffe4ff */
[----:B------:R-:W-:Y:S02]  /*29e0*/  IADD3.X R166, R166, UR17, RZ, P0, !PT ;  /* 0x00000011a6a67c10 */ /* 0x000fe400087fe4ff */
[----:B------:R-:W-:Y:S02]  /*29f0*/  IADD3.X R162, R162, UR17, RZ, P2, !PT ;  /* 0x00000011a2a27c10 */ /* 0x000fe400097fe4ff */
[----:B------:R-:W-:Y:S02]  /*2a00*/  IADD3.X R158, R158, UR17, RZ, P5, !PT ;  /* 0x000000119e9e7c10 */ /* 0x000fe4000affe4ff */
[----:B------:R-:W-:Y:S01]  /*2a10*/  IADD3.X R154, R154, UR17, RZ, P4, !PT ;  /* 0x000000119a9a7c10 */ /* 0x000fe2000a7fe4ff */
[----:B------:R-:W-:Y:S01]  /*2a20*/  UIADD3.64 UR20, UR8, 0x100, URZ ;  /* 0x0000010008147897 */ /* 0x000fe2000fffe03f */
[----:B------:R-:W-:Y:S02]  /*2a30*/  SHF.R.S32.HI R150, RZ, 0x1f, R45 ;  /* 0x0000001fff967819 */ /* 0x000fe4000001142d */
[----:B------:R-:W-:-:S02]  /*2a40*/  IADD3 R180, P3, R45, UR16, RZ ;  /* 0x000000102db47c10 */ /* 0x000fc4000ff7e0ff */
[----:B------:R-:W-:Y:S02]  /*2a50*/  CS2R R44, SRZ ;  /* 0x00000000002c7805 */ /* 0x000fe4000001ff00 */
[----:B------:R-:W-:Y:S02]  /*2a60*/  SHF.R.S32.HI R130, RZ, 0x1f, R47 ;  /* 0x0000001fff827819 */ /* 0x000fe4000001142f */
[----:B------:R-:W-:Y:S02]  /*2a70*/  IADD3 R176, P1, R47, UR16, RZ ;  /* 0x000000102fb07c10 */ /* 0x000fe4000ff3e0ff */
[----:B------:R-:W-:Y:S02]  /*2a80*/  CS2R R46, SRZ ;  /* 0x00000000002e7805 */ /* 0x000fe4000001ff00 */
        /* <DEDUP_REMOVED lines=12> */
[----:B------:R-:W-:Y:S02]  /*2b50*/  R2UR UR11, R9 ;  /* 0x00000000090b72ca */ /* 0x000fe400000e0000 */
[----:B------:R-:W-:-:S02]  /*2b60*/  LOP3.LUT R15, R2, 0x3f, RZ, 0xc0, !PT ;  /* 0x0000003f020f7812 */ /* 0x000fc400078ec0ff */
[----:B------:R-:W-:Y:S02]  /*2b70*/  LOP3.LUT R8, R7, 0x30, RZ, 0xc0, !PT ;  /* 0x0000003007087812 */ /* 0x000fe400078ec0ff */
[----:B------:R-:W-:Y:S01]  /*2b80*/  IADD3.X R150, R150, UR17, RZ, P3, !PT ;  /* 0x0000001196967c10 */ /* 0x000fe20009ffe4ff */
[----:B------:R-:W-:Y:S01]  /*2b90*/  IMAD R15, R15, UR7, RZ ;  /* 0x000000070f0f7c24 */ /* 0x000fe2000f8e02ff */
[----:B------:R-:W-:Y:S01]  /*2ba0*/  IADD3.X R130, R130, UR17, RZ, P1, !PT ;  /* 0x0000001182827c10 */ /* 0x000fe20008ffe4ff */
[----:B------:R-:W-:Y:S01]  /*2bb0*/  UMOV UR7, 0x80000020 ;  /* 0x8000002000077882 */ /* 0x000fe20000000000 */
[----:B------:R-:W-:Y:S02]  /*2bc0*/  IADD3.X R126, R126, UR17, RZ, P0, !PT ;  /* 0x000000117e7e7c10 */ /* 0x000fe400087fe4ff */
[----:B------:R-:W-:Y:S01]  /*2bd0*/  IADD3.X R122, R122, UR17, RZ, P2, !PT ;  /* 0x000000117a7a7c10 */ /* 0x000fe200097fe4ff */
[----:B------:R-:W-:Y:S01]  /*2be0*/  UIADD3.64 UR10, UR10, -UR4, URZ ;  /* 0x800000040a0a7297 */ /* 0x000fe2000fffe03f */
[----:B------:R-:W-:-:S02]  /*2bf0*/  IADD3.X R118, R118, UR17, RZ, P5, !PT ;  /* 0x0000001176767c10 */ /* 0x000fc4000affe4ff */
[----:B------:R-:W-:Y:S02]  /*2c00*/  IADD3.X R114, R114, UR17, RZ, P4, !PT ;  /* 0x0000001172727c10 */ /* 0x000fe4000a7fe4ff */
        /* <DEDUP_REMOVED lines=19> */
[----:B------:R-:W-:Y:S01]  /*2d40*/  IADD3 R206, P6, R13, UR16, RZ ;  /* 0x000000100dce7c10 */ /* 0x000fe2000ffde0ff */
[----:B------:R-:W-:Y:S01]  /*2d50*/  IMAD R13, R3, 0x40, R8 ;  /* 0x00000040030d7824 */ /* 0x000fe200078e0208 */
        /* <DEDUP_REMOVED lines=21> */
[----:B------:R-:W-:Y:S02]  /*2eb0*/  IADD3 R96, P4, R18, UR16, RZ ;  /* 0x0000001012607c10 */ /* 0x000fe4000ff9e0ff */
[----:B------:R-:W-:Y:S02]  /*2ec0*/  SHF.R.S32.HI R11, RZ, 0x1f, R15 ;  /* 0x0000001fff0b7819 */ /* 0x000fe4000001140f */
[C---:B------:R-:W-:Y:S02]  /*2ed0*/  LOP3.LUT R10, R13.reuse, 0x10, RZ, 0x3c, !PT ;  /* 0x000000100d0a7812 */ /* 0x040fe400078e3cff */
[C---:B------:R-:W-:Y:S02]  /*2ee0*/  LOP3.LUT R9, R13.reuse, 0x20, RZ, 0x3c, !PT ;  /* 0x000000200d097812 */ /* 0x040fe400078e3cff */
[----:B------:R-:W-:Y:S02]  /*2ef0*/  LOP3.LUT R8, R13, 0x30, RZ, 0x3c, !PT ;  /* 0x000000300d087812 */ /* 0x000fe400078e3cff */
[----:B------:R-:W-:-:S02]  /*2f00*/  IADD3.X R202, R202, UR17, RZ, P6, !PT ;  /* 0x00000011caca7c10 */ /* 0x000fc4000b7fe4ff */
[----:B------:R-:W-:Y:S02]  /*2f10*/  IADD3.X R4, R4, UR17, RZ, P3, !PT ;  /* 0x0000001104047c10 */ /* 0x000fe40009ffe4ff */
[----:B------:R-:W-:Y:S02]  /*2f20*/  IADD3.X R90, R90, UR17, RZ, P1, !PT ;  /* 0x000000115a5a7c10 */ /* 0x000fe40008ffe4ff */
[----:B------:R-:W-:Y:S02]  /*2f30*/  IADD3.X R88, R88, UR17, RZ, P0, !PT ;  /* 0x0000001158587c10 */ /* 0x000fe400087fe4ff */
[----:B------:R-:W-:Y:S02]  /*2f40*/  IADD3.X R22, R22, UR17, RZ, P2, !PT ;  /* 0x0000001116167c10 */ /* 0x000fe400097fe4ff */
[----:B------:R-:W-:Y:S02]  /*2f50*/  IADD3.X R20, R20, UR17, RZ, P5, !PT ;  /* 0x0000001114147c10 */ /* 0x000fe4000affe4ff */
[----:B------:R-:W-:Y:S01]  /*2f60*/  LEA.HI.X.SX32 R18, R18, UR17, 0x1, P4 ;  /* 0x0000001112127c11 */ /* 0x000fe2000a0f0eff */
[----:B0-----:R-:W-:-:S12]  /*2f70*/  UIADD3.64 UR16, UR8, 0xfe, URZ ;  /* 0x000000fe08107897 */ /* 0x001fd8000fffe03f */
.L_x_2:
[C---:B------:R-:W-:Y:S02]  /*2f80*/  ISETP.GT.AND P1, PT, R17.reuse, RZ, PT ;  /* 0x000000ff1100720c */ /* 0x040fe40003f24270 */
[C---:B------:R-:W-:Y:S01]  /*2f90*/  ISETP.GT.AND P4, PT, R17.reuse, 0x1, PT ;  /* 0x000000011100780c */ /* 0x040fe20003f84270 */
[----:B------:R-:W-:Y:S01]  /*2fa0*/  IMAD.SHL.U32 R89, R14, 0x2, RZ ;  /* 0x000000020e597824 */ /* 0x000fe200078e00ff */
[----:B------:R-:W-:Y:S02]  /*2fb0*/  IADD3 R134, P3, R16, UR24, RZ ;  /* 0x0000001810867c10 */ /* 0x000fe4000ff7e0ff */
[----:B------:R-:W-:Y:S02]  /*2fc0*/  ISETP.GT.AND P2, PT, R17, 0x2, PT ;  /* 0x000000021100780c */ /* 0x000fe40003f44270 */
[----:B------:R-:W-:Y:S01]  /*2fd0*/  PRMT R141, RZ, 0x7610, R141 ;  /* 0x00007610ff8d7816 */ /* 0x000fe2000000008d */
[----:B------:R-:W-:Y:S01]  /*2fe0*/  IMAD R91, R14, 0x3, RZ ;  /* 0x000000030e5b7824 */ /* 0x000fe200078e02ff */
[----:B------:R-:W-:-:S02]  /*2ff0*/  LOP3.LUT R132, R2, 0x3f, RZ, 0xc0, !PT ;  /* 0x0000003f02847812 */ /* 0x000fc400078ec0ff */
[----:B------:R-:W-:Y:S01]  /*3000*/  LEA.HI.X.SX32 R135, R14, R21, 0x1, P3 ;  /* 0x000000150e877211 */ /* 0x000fe200018f0eff */
[----:B------:R-:W-:Y:S01]  /*3010*/  @P1 IMAD.MOV.U32 R133, RZ, RZ, R21 ;  /* 0x000000ffff851224 */ /* 0x000fe200078e0015 */
[CC--:B------:R-:W-:Y:S02]  /*3020*/  IADD3 R136, P5, R89.reuse, R16.reuse, RZ ;  /* 0x0000001059887210 */ /* 0x0c0fe40007fbe0ff */
[----:B------:R-:W-:Y:S01]  /*3030*/  PRMT R142, RZ, 0x7610, R142 ;  /* 0x00007610ff8e7816 */ /* 0x000fe2000000008e */
[----:B------:R-:W2:Y:S01]  /*3040*/  @P4 LDG.E.U8 R141, desc[UR14][R134.64] ;  /* 0x0000000e868d4981 */ /* 0x000ea2000c1e1100 */
[----:B------:R-:W-:Y:S01]  /*3050*/  ISETP.GE.AND P0, PT, R132, R17, PT ;  /* 0x000000118400720c */ /* 0x000fe20003f06270 */
[----:B------:R-:W-:Y:S01]  /*3060*/  @P1 IMAD.MOV.U32 R132, RZ, RZ, R16 ;  /* 0x000000ffff841224 */ /* 0x000fe200078e0010 */
[----:B------:R-:W-:Y:S02]  /*3070*/  PRMT R140, RZ, 0x7610, R140 ;  /* 0x00007610ff8c7816 */ /* 0x000fe4000000008c */
[----:B------:R-:W-:Y:S01]  /*3080*/  LEA.HI.X.SX32 R137, R89, R21, 0x1, P5 ;  /* 0x0000001559897211 */ /* 0x000fe200028f0eff */
[----:B------:R-:W-:Y:S01]  /*3090*/  IMAD.SHL.U32 R89, R14, 0x4, RZ ;  /* 0x000000040e597824 */ /* 0x000fe200078e00ff */
[----:B------:R-:W-:Y:S01]  /*30a0*/  ISETP.GT.AND P3, PT, R17, 0x3, PT ;  /* 0x000000031100780c */ /* 0x000fe20003f64270 */
[----:B------:R0:W3:Y:S01]  /*30b0*/  @P1 LDG.E.U8 R142, desc[UR14][R132.64] ;  /* 0x0000000e848e1981 */ /* 0x0000e2000c1e1100 */
[----:B------:R-:W-:-:S03]  /*30c0*/  IADD3 R144, P4, R91, R16, RZ ;  /* 0x000000105b907210 */ /* 0x000fc60007f9e0ff */
[----:B------:R1:W4:Y:S01]  /*30d0*/  @P2 LDG.E.U8 R140, desc[UR14][R136.64] ;  /* 0x0000000e888c2981 */ /* 0x000322000c1e1100 */
[-C--:B------:R-:W-:Y:S01]  /*30e0*/  LEA.HI.X.SX32 R145, R91, R21.reuse, 0x1, P4 ;  /* 0x000000155b917211 */ /* 0x080fe200020f0eff */
[C---:B------:R-:W-:Y:S01]  /*30f0*/  IMAD R91, R14.reuse, 0x5, RZ ;  /* 0x000000050e5b7824 */ /* 0x040fe200078e02ff */
[----:B------:R-:W-:Y:S02]  /*3100*/  PRMT R250, RZ, 0x7610, R250 ;  /* 0x00007610fffa7816 */ /* 0x000fe400000000fa */
[-C--:B0-----:R-:W-:Y:S02]  /*3110*/  IADD3 R132, P2, R89, R16.reuse, RZ ;  /* 0x0000001059847210 */ /* 0x081fe40007f5e0ff */
[----:B------:R-:W-:Y:S02]  /*3120*/  ISETP.GT.AND P1, PT, R17, 0x4, PT ;  /* 0x000000041100780c */ /* 0x000fe40003f24270 */
[----:B------:R0:W5:Y:S01]  /*3130*/  @P3 LDG.E.U8 R250, desc[UR14][R144.64] ;  /* 0x0000000e90fa3981 */ /* 0x000162000c1e1100 */
[----:B------:R-:W-:Y:S01]  /*3140*/  LEA.HI.X.SX32 R133, R89, R21, 0x1, P2 ;  /* 0x0000001559857211 */ /* 0x000fe200010f0eff */
[----:B------:R-:W-:Y:S01]  /*3150*/  IMAD R89, R14, 0x6, RZ ;  /* 0x000000060e597824 */ /* 0x000fe200078e02ff */
[----:B------:R-:W-:-:S02]  /*3160*/  IADD3 R138, P5, R91, R16, RZ ;  /* 0x000000105b8a7210 */ /* 0x000fc40007fbe0ff */
[----:B------:R-:W-:Y:S02]  /*3170*/  ISETP.GT.AND P3, PT, R17, 0x5, PT ;  /* 0x000000051100780c */ /* 0x000fe40003f64270 */
[-C--:B------:R-:W-:Y:S01]  /*3180*/  LEA.HI.X.SX32 R139, R91, R21.reuse, 0x1, P5 ;  /* 0x000000155b8b7211 */ /* 0x080fe200028f0eff */
[C---:B------:R-:W-:Y:S01]  /*3190*/  IMAD R91, R14.reuse, 0x7, RZ ;  /* 0x000000070e5b7824 */ /* 0x040fe200078e02ff */
[-C--:B-1----:R-:W-:Y:S02]  /*31a0*/  IADD3 R136, P4, R89, R16.reuse, RZ ;  /* 0x0000001059887210 */ /* 0x082fe40007f9e0ff */
[----:B------:R-:W-:Y:S02]  /*31b0*/  PRMT R143, RZ, 0x7610, R143 ;  /* 0x00007610ff8f7816 */ /* 0x000fe4000000008f */
[----:B------:R-:W-:Y:S02]  /*31c0*/  ISETP.GT.AND P2, PT, R17, 0x6, PT ;  /* 0x000000061100780c */ /* 0x000fe40003f44270 */
[----:B------:R-:W-:Y:S01]  /*31d0*/  LEA.HI.X.SX32 R137, R89, R21, 0x1, P4 ;  /* 0x0000001559897211 */ /* 0x000fe200020f0eff */
[----:B------:R-:W-:Y:S01]  /*31e0*/  IMAD.SHL.U32 R89, R14, 0x8, RZ ;  /* 0x000000080e597824 */ /* 0x000fe200078e00ff */
[----:B------:R-:W-:Y:S01]  /*31f0*/  IADD3 R134, P4, R91, R16, RZ ;  /* 0x000000105b867210 */ /* 0x000fe20007f9e0ff */
[----:B------:R1:W2:Y:S01]  /*3200*/  @P1 LDG.E.U8 R143, desc[UR14][R132.64] ;  /* 0x0000000e848f1981 */ /* 0x0002a2000c1e1100 */
[----:B0-----:R-:W-:-:S02]  /*3210*/  PRMT R144, RZ, 0x7610, R144 ;  /* 0x00007610ff907816 */ /* 0x001fc40000000090 */
[----:B------:R-:W-:Y:S02]  /*3220*/  ISETP.GT.AND P1, PT, R17, 0x7, PT ;  /* 0x000000071100780c */ /* 0x000fe40003f24270 */
[-C--:B------:R-:W-:Y:S01]  /*3230*/  LEA.HI.X.SX32 R135, R91, R21.reuse, 0x1, P4 ;  /* 0x000000155b877211 */ /* 0x080fe200020f0eff */
[C---:B------:R-:W-:Y:S01]  /*3240*/  IMAD R91, R14.reuse, 0x9, RZ ;  /* 0x000000090e5b7824 */ /* 0x040fe200078e02ff */
[----:B------:R-:W-:Y:S01]  /*3250*/  PRMT R145, RZ, 0x7610, R145 ;  /* 0x00007610ff917816 */ /* 0x000fe20000000091 */
[----:B------:R0:W3:Y:S01]  /*3260*/  @P3 LDG.E.U8 R144, desc[UR14][R138.64] ;  /* 0x0000000e8a903981 */ /* 0x0000e2000c1e1100 */
[----:B-1----:R-:W-:Y:S02]  /*3270*/  IADD3 R132, P5, R89, R16, RZ ;  /* 0x0000001059847210 */ /* 0x002fe40007fbe0ff */
[----:B------:R-:W-:Y:S02]  /*3280*/  ISETP.GT.AND P3, PT, R17, 0x8, PT ;  /* 0x000000081100780c */ /* 0x000fe40003f64270 */
[----:B------:R1:W2:Y:S01]  /*3290*/  @P2 LDG.E.U8 R145, desc[UR14][R136.64] ;  /* 0x0000000e88912981 */ /* 0x0002a2000c1e1100 */
[----:B------:R-:W-:Y:S01]  /*32a0*/  LEA.HI.X.SX32 R133, R89, R21, 0x1, P5 ;  /* 0x0000001559857211 */ /* 0x000fe200028f0eff */
[----:B------:R-:W-:Y:S01]  /*32b0*/  IMAD R89, R14, 0xa, RZ ;  /* 0x0000000a0e597824 */ /* 0x000fe200078e02ff */
[----:B------:R-:W-:-:S02]  /*32c0*/  PRMT R146, RZ, 0x7610, R146 ;  /* 0x00007610ff927816 */ /* 0x000fc40000000092 */
[-C--:B0-----:R-:W-:Y:S02]  /*32d0*/  IADD3 R138, P4, R91, R16.reuse, RZ ;  /* 0x000000105b8a7210 */ /* 0x081fe40007f9e0ff */
[----:B------:R-:W-:Y:S02]  /*32e0*/  ISETP.GT.AND P2, PT, R17, 0x9, PT ;  /* 0x000000091100780c */ /* 0x000fe40003f44270 */
[----:B------:R-:W-:Y:S01]  /*32f0*/  LEA.HI.X.SX32 R139, R91, R21, 0x1, P4 ;  /* 0x000000155b8b7211 */ /* 0x000fe200020f0eff */
[----:B------:R-:W-:Y:S01]  /*3300*/  IMAD R91, R14, 0xb, RZ ;  /* 0x0000000b0e5b7824 */ /* 0x000fe200078e02ff */
[----:B------:R-:W-:Y:S01]  /*3310*/  PRMT R147, RZ, 0x7610, R147 ;  /* 0x00007610ff937816 */ /* 0x000fe20000000093 */
[----:B------:R0:W2:Y:S01]  /*3320*/  @P1 LDG.E.U8 R146, desc[UR14][R134.64] ;  /* 0x0000000e86921981 */ /* 0x0000a2000c1e1100 */
[----:B-1----:R-:W-:Y:S02]  /*3330*/  IADD3 R136, P4, R89, R16, RZ ;  /* 0x0000001059887210 */ /* 0x002fe40007f9e0ff */
[----:B------:R-:W-:-:S02]  /*3340*/  ISETP.GT.AND P1, PT, R17, 0xa, PT ;  /* 0x0000000a1100780c */ /* 0x000fc40003f24270 */
[-C--:B------:R-:W-:Y:S01]  /*3350*/  LEA.HI.X.SX32 R137, R89, R21.reuse, 0x1, P4 ;  /* 0x0000001559897211 */ /* 0x080fe200020f0eff */
[C---:B------:R-:W-:Y:S01]  /*3360*/  IMAD R89, R14.reuse, 0xc, RZ ;  /* 0x0000000c0e597824 */ /* 0x040fe200078e02ff */
[----:B------:R-:W-:Y:S01]  /*3370*/  PRMT R153, RZ, 0x7610, R153 ;  /* 0x00007610ff997816 */ /* 0x000fe20000000099 */
[----:B------:R1:W2:Y:S01]  /*3380*/  @P3 LDG.E.U8 R147, desc[UR14][R132.64] ;  /* 0x0000000e84933981 */ /* 0x0002a2000c1e1100 */
[----:B0-----:R-:W-:Y:S02]  /*3390*/  IADD3 R134, P5, R91, R16, RZ ;  /* 0x000000105b867210 */ /* 0x001fe40007fbe0ff */
[----:B------:R-:W-:Y:S02]  /*33a0*/  ISETP.GT.AND P3, PT, R17, 0xb, PT ;  /* 0x0000000b1100780c */ /* 0x000fe40003f64270 */
[----:B------:R0:W2:Y:S01]  /*33b0*/  @P2 LDG.E.U8 R153, desc[UR14][R138.64] ;  /* 0x0000000e8a992981 */ /* 0x0000a2000c1e1100 */
[----:B------:R-:W-:Y:S01]  /*33c0*/  LEA.HI.X.SX32 R135, R91, R21, 0x1, P5 ;  /* 0x000000155b877211 */ /* 0x000fe200028f0eff */
[----:B------:R-:W-:Y:S01]  /*33d0*/  IMAD R91, R14, 0xd, RZ ;  /* 0x0000000d0e5b7824 */ /* 0x000fe200078e02ff */
[----:B------:R-:W-:-:S02]  /*33e0*/  PRMT R155, RZ, 0x7610, R155 ;  /* 0x00007610ff9b7816 */ /* 0x000fc4000000009b */
[-C--:B-1----:R-:W-:Y:S02]  /*33f0*/  IADD3 R132, P4, R89, R16.reuse, RZ ;  /* 0x0000001059847210 */ /* 0x082fe40007f9e0ff */
[----:B------:R-:W-:Y:S02]  /*3400*/  ISETP.GT.AND P2, PT, R17, 0xc, PT ;  /* 0x0000000c1100780c */ /* 0x000fe40003f44270 */
[----:B------:R-:W-:Y:S01]  /*3410*/  PRMT R157, RZ, 0x7610, R157 ;  /* 0x00007610ff9d7816 */ /* 0x000fe2000000009d */
[----:B------:R1:W2:Y:S01]  /*3420*/  @P1 LDG.E.U8 R155, desc[UR14][R136.64] ;  /* 0x0000000e889b1981 */ /* 0x0002a2000c1e1100 */
[----:B------:R-:W-:Y:S01]  /*3430*/  LEA.HI.X.SX32 R133, R89, R21, 0x1, P4 ;  /* 0x0000001559857211 */ /* 0x000fe200020f0eff */
[----:B------:R-:W-:Y:S01]  /*3440*/  IMAD R89, R14, 0xe, RZ ;  /* 0x0000000e0e597824 */ /* 0x000fe200078e02ff */
[----:B0-----:R-:W-:Y:S02]  /*3450*/  IADD3 R138, P4, R91, R16, RZ ;  /* 0x000000105b8a7210 */ /* 0x001fe40007f9e0ff */
[----:B------:R-:W-:Y:S01]  /*3460*/  ISETP.GT.AND P1, PT, R17, 0xd, PT ;  /* 0x0000000d1100780c */ /* 0x000fe20003f24270 */
[----:B------:R0:W2:Y:S01]  /*3470*/  @P3 LDG.E.U8 R157, desc[UR14][R134.64] ;  /* 0x0000000e869d3981 */ /* 0x0000a2000c1e1100 */
[----:B------:R-:W-:-:S02]  /*3480*/  PRMT R159, RZ, 0x7610, R159 ;  /* 0x00007610ff9f7816 */ /* 0x000fc4000000009f */
[-C--:B------:R-:W-:Y:S01]  /*3490*/  LEA.HI.X.SX32 R139, R91, R21.reuse, 0x1, P4 ;  /* 0x000000155b8b7211 */ /* 0x080fe200020f0eff */
[C---:B------:R-:W-:Y:S01]  /*34a0*/  IMAD R91, R14.reuse, 0xf, RZ ;  /* 0x0000000f0e5b7824 */ /* 0x040fe200078e02ff */
[-C--:B-1----:R-:W-:Y:S02]  /*34b0*/  IADD3 R136, P5, R89, R16.reuse, RZ ;  /* 0x0000001059887210 */ /* 0x082fe40007fbe0ff */
[----:B------:R-:W-:Y:S01]  /*34c0*/  ISETP.GT.AND P3, PT, R17, 0xe, PT ;  /* 0x0000000e1100780c */ /* 0x000fe20003f64270 */
[----:B------:R1:W2:Y:S01]  /*34d0*/  @P2 LDG.E.U8 R159, desc[UR14][R132.64] ;  /* 0x0000000e849f2981 */ /* 0x0002a2000c1e1100 */
[----:B------:R-:W-:Y:S02]  /*34e0*/  PRMT R161, RZ, 0x7610, R161 ;  /* 0x00007610ffa17816 */ /* 0x000fe400000000a1 */
[----:B------:R-:W-:Y:S01]  /*34f0*/  LEA.HI.X.SX32 R137, R89, R21, 0x1, P5 ;  /* 0x0000001559897211 */ /* 0x000fe200028f0eff */
[----:B------:R-:W-:Y:S01]  /*3500*/  IMAD.SHL.U32 R89, R14, 0x10, RZ ;  /* 0x000000100e597824 */ /* 0x000fe200078e00ff */
[----:B0-----:R-:W-:-:S02]  /*3510*/  IADD3 R134, P4, R91, R16, RZ ;  /* 0x000000105b867210 */ /* 0x001fc40007f9e0ff */
[----:B------:R-:W-:Y:S01]  /*3520*/  ISETP.GT.AND P2, PT, R17, 0xf, PT ;  /* 0x0000000f1100780c */ /* 0x000fe20003f44270 */
[----:B------:R-:W2:Y:S01]  /*3530*/  @P1 LDG.E.U8 R161, desc[UR14][R138.64] ;  /* 0x0000000e8aa11981 */ /* 0x000ea2000c1e1100 */
[----:B------:R-:W-:Y:S02]  /*3540*/  PRMT R163, RZ, 0x7610, R163 ;  /* 0x00007610ffa37816 */ /* 0x000fe400000000a3 */
[-C--:B------:R-:W-:Y:S01]  /*3550*/  LEA.HI.X.SX32 R135, R91, R21.reuse, 0x1, P4 ;  /* 0x000000155b877211 */ /* 0x080fe200020f0eff */
[C---:B------:R-:W-:Y:S01]  /*3560*/  IMAD R91, R14.reuse, 0x12, RZ ;  /* 0x000000120e5b7824 */ /* 0x040fe200078e02ff */
[----:B-1----:R-:W-:Y:S02]  /*3570*/  IADD3 R132, P4, R89, R16, RZ ;  /* 0x0000001059847210 */ /* 0x002fe40007f9e0ff */
[----:B------:R-:W-:Y:S01]  /*3580*/  ISETP.GT.AND P1, PT, R17, 0x10, PT ;  /* 0x000000101100780c */ /* 0x000fe20003f24270 */
[----:B------:R0:W2:Y:S01]  /*3590*/  @P3 LDG.E.U8 R163, desc[UR14][R136.64] ;  /* 0x0000000e88a33981 */ /* 0x0000a2000c1e1100 */
[----:B------:R-:W-:Y:S01]  /*35a0*/  PRMT R165, RZ, 0x7610, R165 ;  /* 0x00007610ffa57816 */ /* 0x000fe200000000a5 */
[C---:B------:R-:W-:Y:S01]  /*35b0*/  IMAD R93, R14.reuse, 0x11, RZ ;  /* 0x000000110e5d7824 */ /* 0x040fe200078e02ff */
[----:B------:R-:W-:Y:S01]  /*35c0*/  LEA.HI.X.SX32 R133, R89, R21, 0x1, P4 ;  /* 0x0000001559857211 */ /* 0x000fe200020f0eff */
[----:B------:R-:W-:Y:S01]  /*35d0*/  IMAD R89, R14, 0x13, RZ ;  /* 0x000000130e597824 */ /* 0x000fe200078e02ff */
[----:B------:R-:W-:-:S02]  /*35e0*/  ISETP.GT.AND P3, PT, R17, 0x11, PT ;  /* 0x000000111100780c */ /* 0x000fc40003f64270 */
[----:B------:R-:W-:Y:S01]  /*35f0*/  PRMT R167, RZ, 0x7610, R167 ;  /* 0x00007610ffa77816 */ /* 0x000fe200000000a7 */
[----:B------:R1:W2:Y:S01]  /*3600*/  @P2 LDG.E.U8 R165, desc[UR14][R134.64] ;  /* 0x0000000e86a52981 */ /* 0x0002a2000c1e1100 */
[-C--:B0-----:R-:W-:Y:S02]  /*3610*/  IADD3 R136, P4, R91, R16.reuse, RZ ;  /* 0x000000105b887210 */ /* 0x081fe40007f9e0ff */
[-C--:B------:R-:W-:Y:S02]  /*3620*/  IADD3 R138, P5, R93, R16.reuse, RZ ;  /* 0x000000105d8a7210 */ /* 0x080fe40007fbe0ff */
[----:B------:R0:W2:Y:S01]  /*3630*/  @P1 LDG.E.U8 R167, desc[UR14][R132.64] ;  /* 0x0000000e84a71981 */ /* 0x0000a2000c1e1100 */
[----:B------:R-:W-:Y:S01]  /*3640*/  LEA.HI.X.SX32 R137, R91, R21, 0x1, P4 ;  /* 0x000000155b897211 */ /* 0x000fe200020f0eff */
[----:B------:R-:W-:Y:S01]  /*3650*/  IMAD R91, R14, 0x14, RZ ;  /* 0x000000140e5b7824 */ /* 0x000fe200078e02ff */
[----:B------:R-:W-:Y:S02]  /*3660*/  ISETP.GT.AND P2, PT, R17, 0x12, PT ;  /* 0x000000121100780c */ /* 0x000fe40003f44270 */
[----:B-1----:R-:W-:-:S02]  /*3670*/  IADD3 R134, P4, R89, R16, RZ ;  /* 0x0000001059867210 */ /* 0x002fc40007f9e0ff */
[----:B------:R-:W-:Y:S02]  /*3680*/  PRMT R169, RZ, 0x7610, R169 ;  /* 0x00007610ffa97816 */ /* 0x000fe400000000a9 */
[-C--:B------:R-:W-:Y:S02]  /*3690*/  LEA.HI.X.SX32 R139, R93, R21.reuse, 0x1, P5 ;  /* 0x000000155d8b7211 */ /* 0x080fe400028f0eff */
[----:B------:R-:W-:Y:S01]  /*36a0*/  LEA.HI.X.SX32 R135, R89, R21, 0x1, P4 ;  /* 0x0000001559877211 */ /* 0x000fe200020f0eff */
[----:B------:R-:W-:Y:S01]  /*36b0*/  IMAD R89, R14, 0x15, RZ ;  /* 0x000000150e597824 */ /* 0x000fe200078e02ff */
[----:B0-----:R-:W-:Y:S01]  /*36c0*/  IADD3 R132, P5, R91, R16, RZ ;  /* 0x000000105b847210 */ /* 0x001fe20007fbe0ff */
[----:B------:R0:W2:Y:S01]  /*36d0*/  @P3 LDG.E.U8 R169, desc[UR14][R138.64] ;  /* 0x0000000e8aa93981 */ /* 0x0000a2000c1e1100 */
[----:B------:R-:W-:Y:S02]  /*36e0*/  ISETP.GT.AND P1, PT, R17, 0x13, PT ;  /* 0x000000131100780c */ /* 0x000fe40003f24270 */
[----:B------:R-:W-:-:S02]  /*36f0*/  PRMT R171, RZ, 0x7610, R171 ;  /* 0x00007610ffab7816 */ /* 0x000fc400000000ab */
[-C--:B------:R-:W-:Y:S01]  /*3700*/  LEA.HI.X.SX32 R133, R91, R21.reuse, 0x1, P5 ;  /* 0x000000155b857211 */ /* 0x080fe200028f0eff */
[C---:B------:R-:W-:Y:S01]  /*3710*/  IMAD R91, R14.reuse, 0x16, RZ ;  /* 0x000000160e5b7824 */ /* 0x040fe200078e02ff */
[----:B------:R-:W-:Y:S02]  /*3720*/  ISETP.GT.AND P3, PT, R17, 0x14, PT ;  /* 0x000000141100780c */ /* 0x000fe40003f64270 */
[----:B------:R-:W-:Y:S01]  /*3730*/  PRMT R173, RZ, 0x7610, R173 ;  /* 0x00007610ffad7816 */ /* 0x000fe200000000ad */
[----:B------:R1:W2:Y:S01]  /*3740*/  @P2 LDG.E.U8 R171, desc[UR14][R136.64] ;  /* 0x0000000e88ab2981 */ /* 0x0002a2000c1e1100 */
[-C--:B0-----:R-:W-:Y:S02]  /*3750*/  IADD3 R138, P4, R89, R16.reuse, RZ ;  /* 0x00000010598a7210 */ /* 0x081fe40007f9e0ff */
[----:B------:R-:W-:Y:S02]  /*3760*/  ISETP.GT.AND P2, PT, R17, 0x15, PT ;  /* 0x000000151100780c */ /* 0x000fe40003f44270 */
[----:B------:R-:W-:Y:S01]  /*3770*/  LEA.HI.X.SX32 R139, R89, R21, 0x1, P4 ;  /* 0x00000015598b7211 */ /* 0x000fe200020f0eff */
[----:B------:R-:W-:Y:S01]  /*3780*/  IMAD R89, R14, 0x17, RZ ;  /* 0x000000170e597824 */ /* 0x000fe200078e02ff */
[----:B------:R-:W-:Y:S01]  /*3790*/  PRMT R175, RZ, 0x7610, R175 ;  /* 0x00007610ffaf7816 */ /* 0x000fe200000000af */
[----:B------:R0:W2:Y:S01]  /*37a0*/  @P1 LDG.E.U8 R173, desc[UR14][R134.64] ;  /* 0x0000000e86ad1981 */ /* 0x0000a2000c1e1100 */
[----:B-1----:R-:W-:-:S02]  /*37b0*/  IADD3 R136, P4, R91, R16, RZ ;  /* 0x000000105b887210 */ /* 0x002fc40007f9e0ff */
[----:B------:R-:W-:Y:S02]  /*37c0*/  ISETP.GT.AND P1, PT, R17, 0x16, PT ;  /* 0x000000161100780c */ /* 0x000fe40003f24270 */
[----:B------:R1:W2:Y:S01]  /*37d0*/  @P3 LDG.E.U8 R175, desc[UR14][R132.64] ;  /* 0x0000000e84af3981 */ /* 0x0002a2000c1e1100 */
[-C--:B------:R-:W-:Y:S01]  /*37e0*/  LEA.HI.X.SX32 R137, R91, R21.reuse, 0x1, P4 ;  /* 0x000000155b897211 */ /* 0x080fe200020f0eff */
[C---:B------:R-:W-:Y:S01]  /*37f0*/  IMAD R91, R14.reuse, 0x18, RZ ;  /* 0x000000180e5b7824 */ /* 0x040fe200078e02ff */
[CC--:B0-----:R-:W-:Y:S02]  /*3800*/  IADD3 R134, P5, R89.reuse, R16.reuse, RZ ;  /* 0x0000001059867210 */ /* 0x0c1fe40007fbe0ff */
[----:B------:R-:W-:Y:S02]  /*3810*/  PRMT R177, RZ, 0x7610, R177 ;  /* 0x00007610ffb17816 */ /* 0x000fe400000000b1 */
[----:B------:R-:W-:Y:S01]  /*3820*/  LEA.HI.X.SX32 R135, R89, R21, 0x1, P5 ;  /* 0x0000001559877211 */ /* 0x000fe200028f0eff */
[----:B------:R-:W-:Y:S01]  /*3830*/  IMAD R89, R14, 0x19, RZ ;  /* 0x000000190e597824 */ /* 0x000fe200078e02ff */
[----:B-1----:R-:W-:-:S02]  /*3840*/  IADD3 R132, P4, R91, R16, RZ ;  /* 0x000000105b847210 */ /* 0x002fc40007f9e0ff */
[----:B------:R-:W-:Y:S01]  /*3850*/  ISETP.GT.AND P3, PT, R17, 0x17, PT ;  /* 0x000000171100780c */ /* 0x000fe20003f64270 */
[----:B------:R0:W2:Y:S01]  /*3860*/  @P2 LDG.E.U8 R177, desc[UR14][R138.64] ;  /* 0x0000000e8ab12981 */ /* 0x0000a2000c1e1100 */
[----:B------:R-:W-:Y:S02]  /*3870*/  PRMT R179, RZ, 0x7610, R179 ;  /* 0x00007610ffb37816 */ /* 0x000fe400000000b3 */
[----:B------:R-:W-:Y:S01]  /*3880*/  LEA.HI.X.SX32 R133, R91, R21, 0x1, P4 ;  /* 0x000000155b857211 */ /* 0x000fe200020f0eff */
[----:B------:R-:W-:Y:S01]  /*3890*/  IMAD R91, R14, 0x1a, RZ ;  /* 0x0000001a0e5b7824 */ /* 0x000fe200078e02ff */
[----:B------:R-:W-:Y:S02]  /*38a0*/  ISETP.GT.AND P2, PT, R17, 0x18, PT ;  /* 0x000000181100780c */ /* 0x000fe40003f44270 */
[----:B------:R-:W-:Y:S01]  /*38b0*/  PRMT R181, RZ, 0x7610, R181 ;  /* 0x00007610ffb57816 */ /* 0x000fe200000000b5 */
[----:B------:R1:W2:Y:S01]  /*38c0*/  @P1 LDG.E.U8 R179, desc[UR14][R136.64] ;  /* 0x0000000e88b31981 */ /* 0x0002a2000c1e1100 */
[----:B0-----:R-:W-:-:S02]  /*38d0*/  IADD3 R138, P4, R89, R16, RZ ;  /* 0x00000010598a7210 */ /* 0x001fc40007f9e0ff */
[----:B------:R-:W-:Y:S02]  /*38e0*/  ISETP.GT.AND P1, PT, R17, 0x19, PT ;  /* 0x000000191100780c */ /* 0x000fe40003f24270 */
[----:B------:R0:W2:Y:S01]  /*38f0*/  @P3 LDG.E.U8 R181, desc[UR14][R134.64] ;  /* 0x0000000e86b53981 */ /* 0x0000a2000c1e1100 */
[-C--:B------:R-:W-:Y:S01]  /*3900*/  LEA.HI.X.SX32 R139, R89, R21.reuse, 0x1, P4 ;  /* 0x00000015598b7211 */ /* 0x080fe200020f0eff */
[C---:B------:R-:W-:Y:S01]  /*3910*/  IMAD R89, R14.reuse, 0x1b, RZ ;  /* 0x0000001b0e597824 */ /* 0x040fe200078e02ff */
[CC--:B-1----:R-:W-:Y:S02]  /*3920*/  IADD3 R136, P5, R91.reuse, R16.reuse, RZ ;  /* 0x000000105b887210 */ /* 0x0c2fe40007fbe0ff */
[----:B------:R-:W-:Y:S02]  /*3930*/  PRMT R183, RZ, 0x7610, R183 ;  /* 0x00007610ffb77816 */ /* 0x000fe400000000b7 */
[----:B------:R-:W-:Y:S01]  /*3940*/  LEA.HI.X.SX32 R137, R91, R21, 0x1, P5 ;  /* 0x000000155b897211 */ /* 0x000fe200028f0eff */
[----:B------:R-:W-:Y:S01]  /*3950*/  IMAD R91, R14, 0x1c, RZ ;  /* 0x0000001c0e5b7824 */ /* 0x000fe200078e02ff */
[----:B0-----:R-:W-:-:S02]  /*3960*/  IADD3 R134, P4, R89, R16, RZ ;  /* 0x0000001059867210 */ /* 0x001fc40007f9e0ff */
        /* <DEDUP_REMOVED lines=22> */
[----:B------:R-:W-:Y:S01]  /*3ad0*/  IMAD.SHL.U32 R91, R14, 0x20, RZ ;  /* 0x000000200e5b7824 */ /* 0x000fe200078e00ff */
        /* <DEDUP_REMOVED lines=8> */
[C---:B-1----:R-:W-:Y:S02]  /*3b60*/  IADD3 R132, P5, R91.reuse, R16, RZ ;  /* 0x000000105b847210 */ /* 0x042fe40007fbe0ff */
[----:B------:R-:W-:Y:S02]  /*3b70*/  PRMT R195, RZ, 0x7610, R195 ;  /* 0x00007610ffc37816 */ /* 0x000fe400000000c3 */
[----:B------:R-:W-:Y:S01]  /*3b80*/  LEA.HI.X.SX32 R133, R91, R21, 0x1, P5 ;  /* 0x000000155b857211 */ /* 0x000fe200028f0eff */
[----:B------:R-:W-:Y:S01]  /*3b90*/  IMAD R91, R14, 0x22, RZ ;  /* 0x000000220e5b7824 */ /* 0x000fe200078e02ff */
[----:B------:R-:W-:-:S02]  /*3ba0*/  ISETP.GT.AND P3, PT, R17, 0x20, PT ;  /* 0x000000201100780c */ /* 0x000fc40003f64270 */
[CC--:B0-----:R-:W-:Y:S01]  /*3bb0*/  IADD3 R138, P4, R89.reuse, R16.reuse, RZ ;  /* 0x00000010598a7210 */ /* 0x0c1fe20007f9e0ff */
        /* <DEDUP_REMOVED lines=12> */
[-C--:B-1----:R-:W-:Y:S02]  /*3c80*/  IADD3 R134, P5, R89, R16.reuse, RZ ;  /* 0x0000001059867210 */ /* 0x082fe40007fbe0ff */
[----:B------:R-:W-:Y:S02]  /*3c90*/  PRMT R201, RZ, 0x7610, R201 ;  /* 0x00007610ffc97816 */ /* 0x000fe400000000c9 */
[----:B------:R-:W-:Y:S02]  /*3ca0*/  ISETP.GT.AND P3, PT, R17, 0x23, PT ;  /* 0x000000231100780c */ /* 0x000fe40003f64270 */
[----:B------:R-:W-:Y:S01]  /*3cb0*/  LEA.HI.X.SX32 R135, R89, R21, 0x1, P5 ;  /* 0x0000001559877211 */ /* 0x000fe200028f0eff */
[----:B------:R-:W-:Y:S01]  /*3cc0*/  IMAD R89, R14, 0x25, RZ ;  /* 0x000000250e597824 */ /* 0x000fe200078e02ff */
[----:B0-----:R-:W-:Y:S01]  /*3cd0*/  IADD3 R132, P4, R91, R16, RZ ;  /* 0x000000105b847210 */ /* 0x001fe20007f9e0ff */
[----:B------:R0:W2:Y:S01]  /*3ce0*/  @P2 LDG.E.U8 R201, desc[UR14][R138.64] ;  /* 0x0000000e8ac92981 */ /* 0x0000a2000c1e1100 */
[----:B------:R-:W-:-:S02]  /*3cf0*/  PRMT R203, RZ, 0x7610, R203 ;  /* 0x00007610ffcb7816 */ /* 0x000fc400000000cb */
[-C--:B------:R-:W-:Y:S01]  /*3d00*/  LEA.HI.X.SX32 R133, R91, R21.reuse, 0x1, P4 ;  /* 0x000000155b857211 */ /* 0x080fe200020f0eff */
[C---:B------:R-:W-:Y:S01]  /*3d10*/  IMAD R91, R14.reuse, 0x26, RZ ;  /* 0x000000260e5b7824 */ /* 0x040fe200078e02ff */
[----:B------:R-:W-:Y:S02]  /*3d20*/  ISETP.GT.AND P2, PT, R17, 0x24, PT ;  /* 0x000000241100780c */ /* 0x000fe40003f44270 */
        /* <DEDUP_REMOVED lines=10> */
[----:B------:R-:W-:Y:S01]  /*3dd0*/  LEA.HI.X.SX32 R137, R91, R21, 0x1, P5 ;  /* 0x000000155b897211 */ /* 0x000fe200028f0eff */
[----:B------:R-:W-:Y:S01]  /*3de0*/  IMAD R91, R14, 0x28, RZ ;  /* 0x000000280e5b7824 */ /* 0x000fe200078e02ff */
[----:B0-----:R-:W-:Y:S01]  /*3df0*/  IADD3 R134, P4, R89, R16, RZ ;  /* 0x0000001059867210 */ /* 0x001fe20007f9e0ff */
[----:B------:R0:W2:Y:S01]  /*3e00*/  @P2 LDG.E.U8 R207, desc[UR14][R132.64] ;  /* 0x0000000e84cf2981 */ /* 0x0000a2000c1e1100 */
[----:B------:R-:W-:Y:S02]  /*3e10*/  PRMT R209, RZ, 0x7610, R209 ;  /* 0x00007610ffd17816 */ /* 0x000fe400000000d1 */
        /* <DEDUP_REMOVED lines=19> */
[----:B------:R-:W-:Y:S02]  /*3f50*/  PRMT R217, RZ, 0x7610, R217 ;  /* 0x00007610ffd97816 */ /* 0x000fe400000000d9 */
[-C--:B------:R-:W-:Y:S01]  /*3f60*/  LEA.HI.X.SX32 R137, R91, R21.reuse, 0x1, P4 ;  /* 0x000000155b897211 */ /* 0x080fe200020f0eff */
[C---:B------:R-:W-:Y:S01]  /*3f70*/  IMAD R91, R14.reuse, 0x2c, RZ ;  /* 0x0000002c0e5b7824 */ /* 0x040fe200078e02ff */
[----:B------:R1:W2:Y:S01]  /*3f80*/  @P1 LDG.E.U8 R215, desc[UR14][R132.64] ;  /* 0x0000000e84d71981 */ /* 0x0002a2000c1e1100 */
[C---:B0-----:R-:W-:Y:S02]  /*3f90*/  IADD3 R134, P4, R89.reuse, R16, RZ ;  /* 0x0000001059867210 */ /* 0x041fe40007f9e0ff */
[----:B------:R-:W-:Y:S01]  /*3fa0*/  PRMT R219, RZ, 0x7610, R219 ;  /* 0x00007610ffdb7816 */ /* 0x000fe200000000db */
[----:B------:R0:W2:Y:S01]  /*3fb0*/  @P3 LDG.E.U8 R217, desc[UR14][R138.64] ;  /* 0x0000000e8ad93981 */ /* 0x0000a2000c1e1100 */
[----:B------:R-:W-:Y:S01]  /*3fc0*/  LEA.HI.X.SX32 R135, R89, R21, 0x1, P4 ;  /* 0x0000001559877211 */ /* 0x000fe200020f0eff */
[----:B------:R-:W-:Y:S01]  /*3fd0*/  IMAD R89, R14, 0x2d, RZ ;  /* 0x0000002d0e597824 */ /* 0x000fe200078e02ff */
[----:B------:R-:W-:-:S02]  /*3fe0*/  ISETP.GT.AND P1, PT, R17, 0x2b, PT ;  /* 0x0000002b1100780c */ /* 0x000fc40003f24270 */
[----:B------:R-:W-:Y:S01]  /*3ff0*/  ISETP.GT.AND P3, PT, R17, 0x2c, PT ;  /* 0x0000002c1100780c */ /* 0x000fe20003f64270 */
[----:B------:R4:W2:Y:S01]  /*4000*/  @P2 LDG.E.U8 R219, desc[UR14][R136.64] ;  /* 0x0000000e88db2981 */ /* 0x0008a2000c1e1100 */
[-C--:B-1----:R-:W-:Y:S02]  /*4010*/  IADD3 R132, P5, R91, R16.reuse, RZ ;  /* 0x000000105b847210 */ /* 0x082fe40007fbe0ff */
[----:B0-----:R-:W-:Y:S02]  /*4020*/  IADD3 R138, P4, R89, R16, RZ ;  /* 0x00000010598a7210 */ /* 0x001fe40007f9e0ff */
[----:B------:R-:W-:Y:S01]  /*4030*/  LEA.HI.X.SX32 R133, R91, R21, 0x1, P5 ;  /* 0x000000155b857211 */ /* 0x000fe200028f0eff */
[----:B------:R-:W-:Y:S01]  /*4040*/  IMAD R91, R14, 0x2e, RZ ;  /* 0x0000002e0e5b7824 */ /* 0x000fe200078e02ff */
[----:B------:R-:W-:Y:S02]  /*4050*/  ISETP.GT.AND P2, PT, R17, 0x2d, PT ;  /* 0x0000002d1100780c */ /* 0x000fe40003f44270 */
[----:B------:R-:W-:-:S02]  /*4060*/  PRMT R221, RZ, 0x7610, R221 ;  /* 0x00007610ffdd7816 */ /* 0x000fc400000000dd */
[----:B------:R-:W-:Y:S02]  /*4070*/  PRMT R223, RZ, 0x7610, R223 ;  /* 0x00007610ffdf7816 */ /* 0x000fe400000000df */
[-C--:B------:R-:W-:Y:S01]  /*4080*/  LEA.HI.X.SX32 R139, R89, R21.reuse, 0x1, P4 ;  /* 0x00000015598b7211 */ /* 0x080fe200020f0eff */
[C---:B------:R-:W-:Y:S01]  /*4090*/  IMAD R89, R14.reuse, 0x2f, RZ ;  /* 0x0000002f0e597824 */ /* 0x040fe200078e02ff */
[CC--:B----4-:R-:W-:Y:S01]  /*40a0*/  IADD3 R136, P4, R91.reuse, R16.reuse, RZ ;  /* 0x000000105b887210 */ /* 0x0d0fe20007f9e0ff */
[----:B------:R0:W4:Y:S01]  /*40b0*/  @P1 LDG.E.U8 R221, desc[UR14][R134.64] ;  /* 0x0000000e86dd1981 */ /* 0x000122000c1e1100 */
[----:B------:R-:W-:Y:S02]  /*40c0*/  PRMT R225, RZ, 0x7610, R225 ;  /* 0x00007610ffe17816 */ /* 0x000fe400000000e1 */
[----:B------:R-:W-:Y:S01]  /*40d0*/  LEA.HI.X.SX32 R137, R91, R21, 0x1, P4 ;  /* 0x000000155b897211 */ /* 0x000fe200020f0eff */
[----:B------:R1:W4:Y:S01]  /*40e0*/  @P3 LDG.E.U8 R223, desc[UR14][R132.64] ;  /* 0x0000000e84df3981 */ /* 0x000322000c1e1100 */
[C---:B------:R-:W-:Y:S01]  /*40f0*/  ISETP.GT.AND P3, PT, R17.reuse, 0x2f, PT ;  /* 0x0000002f1100780c */ /* 0x040fe20003f64270 */
[----:B------:R-:W-:Y:S01]  /*4100*/  IMAD R91, R14, 0x30, RZ ;  /* 0x000000300e5b7824 */ /* 0x000fe200078e02ff */
[----:B------:R-:W-:Y:S01]  /*4110*/  ISETP.GT.AND P1, PT, R17, 0x2e, PT ;  /* 0x0000002e1100780c */ /* 0x000fe20003f24270 */
[----:B------:R5:W4:Y:S01]  /*4120*/  @P2 LDG.E.U8 R225, desc[UR14][R138.64] ;  /* 0x0000000e8ae12981 */ /* 0x000b22000c1e1100 */
[----:B0-----:R-:W-:-:S02]  /*4130*/  IADD3 R134, P5, R89, R16, RZ ;  /* 0x0000001059867210 */ /* 0x001fc40007fbe0ff */
[----:B------:R-:W-:Y:S02]  /*4140*/  ISETP.GT.AND P2, PT, R17, 0x30, PT ;  /* 0x000000301100780c */ /* 0x000fe40003f44270 */
[-C--:B------:R-:W-:Y:S01]  /*4150*/  LEA.HI.X.SX32 R135, R89, R21.reuse, 0x1, P5 ;  /* 0x0000001559877211 */ /* 0x080fe200028f0eff */
[C---:B------:R-:W-:Y:S01]  /*4160*/  IMAD R89, R14.reuse, 0x31, RZ ;  /* 0x000000310e597824 */ /* 0x040fe200078e02ff */
[CC--:B-1----:R-:W-:Y:S02]  /*4170*/  IADD3 R132, P4, R91.reuse, R16.reuse, RZ ;  /* 0x000000105b847210 */ /* 0x0c2fe40007f9e0ff */
[----:B------:R-:W-:Y:S02]  /*4180*/  PRMT R229, RZ, 0x7610, R229 ;  /* 0x00007610ffe57816 */ /* 0x000fe400000000e5 */
[----:B------:R-:W-:Y:S02]  /*4190*/  PRMT R227, RZ, 0x7610, R227 ;  /* 0x00007610ffe37816 */ /* 0x000fe400000000e3 */
[----:B------:R-:W-:Y:S01]  /*41a0*/  LEA.HI.X.SX32 R133, R91, R21, 0x1, P4 ;  /* 0x000000155b857211 */ /* 0x000fe200020f0eff */
[----:B------:R-:W-:Y:S01]  /*41b0*/  IMAD R91, R14, 0x32, RZ ;  /* 0x000000320e5b7824 */ /* 0x000fe200078e02ff */
[----:B-----5:R-:W-:Y:S01]  /*41c0*/  IADD3 R138, P4, R89, R16, RZ ;  /* 0x00000010598a7210 */ /* 0x020fe20007f9e0ff */
[----:B------:R-:W5:Y:S01]  /*41d0*/  @P3 LDG.E.U8 R229, desc[UR14][R134.64] ;  /* 0x0000000e86e53981 */ /* 0x000f62000c1e1100 */
[----:B------:R-:W-:-:S02]  /*41e0*/  PRMT R231, RZ, 0x7610, R231 ;  /* 0x00007610ffe77816 */ /* 0x000fc400000000e7 */
[----:B------:R-:W-:Y:S01]  /*41f0*/  ISETP.GT.AND P3, PT, R17, 0x32, PT ;  /* 0x000000321100780c */ /* 0x000fe20003f64270 */
[----:B------:R0:W5:Y:S01]  /*4200*/  @P1 LDG.E.U8 R227, desc[UR14][R136.64] ;  /* 0x0000000e88e31981 */ /* 0x000162000c1e1100 */
[----:B------:R-:W-:Y:S01]  /*4210*/  LEA.HI.X.SX32 R139, R89, R21, 0x1, P4 ;  /* 0x00000015598b7211 */ /* 0x000fe200020f0eff */
[----:B------:R-:W-:Y:S01]  /*4220*/  IMAD R89, R14, 0x33, RZ ;  /* 0x000000330e597824 */ /* 0x000fe200078e02ff */
[C---:B------:R-:W-:Y:S01]  /*4230*/  ISETP.GT.AND P1, PT, R17.reuse, 0x31, PT ;  /* 0x000000311100780c */ /* 0x040fe20003f24270 */
[----:B------:R1:W5:Y:S01]  /*4240*/  @P2 LDG.E.U8 R231, desc[UR14][R132.64] ;  /* 0x0000000e84e72981 */ /* 0x000362000c1e1100 */
[----:B------:R-:W-:Y:S02]  /*4250*/  ISETP.GT.AND P2, PT, R17, 0x33, PT ;  /* 0x000000331100780c */ /* 0x000fe40003f44270 */
[-C--:B0-----:R-:W-:Y:S02]  /*4260*/  IADD3 R136, P5, R91, R16.reuse, RZ ;  /* 0x000000105b887210 */ /* 0x081fe40007fbe0ff */
[----:B------:R-:W-:-:S02]  /*4270*/  IADD3 R134, P4, R89, R16, RZ ;  /* 0x0000001059867210 */ /* 0x000fc40007f9e0ff */
[-C--:B------:R-:W-:Y:S01]  /*4280*/  LEA.HI.X.SX32 R137, R91, R21.reuse, 0x1, P5 ;  /* 0x000000155b897211 */ /* 0x080fe200028f0eff */
[C---:B------:R-:W-:Y:S01]  /*4290*/  IMAD R91, R14.reuse, 0x34, RZ ;  /* 0x000000340e5b7824 */ /* 0x040fe200078e02ff */
[----:B------:R-:W-:Y:S02]  /*42a0*/  PRMT R235, RZ, 0x7610, R235 ;  /* 0x00007610ffeb7816 */ /* 0x000fe400000000eb */
[----:B------:R-:W-:Y:S02]  /*42b0*/  PRMT R233, RZ, 0x7610, R233 ;  /* 0x00007610ffe97816 */ /* 0x000fe400000000e9 */
[----:B------:R-:W-:Y:S01]  /*42c0*/  LEA.HI.X.SX32 R135, R89, R21, 0x1, P4 ;  /* 0x0000001559877211 */ /* 0x000fe200020f0eff */
[----:B------:R-:W-:Y:S01]  /*42d0*/  IMAD R89, R14, 0x35, RZ ;  /* 0x000000350e597824 */ /* 0x000fe200078e02ff */
[----:B-1----:R-:W-:Y:S01]  /*42e0*/  IADD3 R132, P4, R91, R16, RZ ;  /* 0x000000105b847210 */ /* 0x002fe20007f9e0ff */
        /* <DEDUP_REMOVED lines=18> */
[----:B------:R-:W4:Y:S01]  /*4410*/  @P3 LDG.E.U8 R239, desc[UR14][R138.64] ;  /* 0x0000000e8aef3981 */ /* 0x000f22000c1e1100 */
[----:B------:R-:W-:-:S02]  /*4420*/  PRMT R240, RZ, 0x7610, R240 ;  /* 0x00007610fff07816 */ /* 0x000fc400000000f0 */
[----:B------:R-:W-:Y:S01]  /*4430*/  ISETP.GT.AND P3, PT, R17, 0x38, PT ;  /* 0x000000381100780c */ /* 0x000fe20003f64270 */
[----:B------:R0:W5:Y:S01]  /*4440*/  @P1 LDG.E.U8 R238, desc[UR14][R132.64] ;  /* 0x0000000e84ee1981 */ /* 0x000162000c1e1100 */
[----:B------:R-:W-:Y:S01]  /*4450*/  LEA.HI.X.SX32 R135, R89, R21, 0x1, P4 ;  /* 0x0000001559877211 */ /* 0x000fe200020f0eff */
[----:B------:R-:W-:Y:S01]  /*4460*/  IMAD R89, R14, 0x39, RZ ;  /* 0x000000390e597824 */ /* 0x000fe200078e02ff */
[C---:B------:R-:W-:Y:S01]  /*4470*/  ISETP.GT.AND P1, PT, R17.reuse, 0x37, PT ;  /* 0x000000371100780c */ /* 0x040fe20003f24270 */
[----:B------:R1:W4:Y:S01]  /*4480*/  @P2 LDG.E.U8 R240, desc[UR14][R136.64] ;  /* 0x0000000e88f02981 */ /* 0x000322000c1e1100 */
[----:B------:R-:W-:Y:S02]  /*4490*/  ISETP.GT.AND P2, PT, R17, 0x39, PT ;  /* 0x000000391100780c */ /* 0x000fe40003f44270 */
[----:B------:R-:W-:Y:S02]  /*44a0*/  PRMT R242, RZ, 0x7610, R242 ;  /* 0x00007610fff27816 */ /* 0x000fe400000000f2 */
[----:B0-----:R-:W-:-:S02]  /*44b0*/  IADD3 R132, P5, R91, R16, RZ ;  /* 0x000000105b847210 */ /* 0x001fc40007fbe0ff */
[-C--:B------:R-:W-:Y:S02]  /*44c0*/  IADD3 R138, P4, R89, R16.reuse, RZ ;  /* 0x00000010598a7210 */ /* 0x080fe40007f9e0ff */
[-C--:B------:R-:W-:Y:S01]  /*44d0*/  LEA.HI.X.SX32 R133, R91, R21.reuse, 0x1, P5 ;  /* 0x000000155b857211 */ /* 0x080fe200028f0eff */
[C---:B------:R-:W-:Y:S01]  /*44e0*/  IMAD R91, R14.reuse, 0x3a, RZ ;  /* 0x0000003a0e5b7824 */ /* 0x040fe200078e02ff */
[----:B------:R-:W-:Y:S02]  /*44f0*/  PRMT R241, RZ, 0x7610, R241 ;  /* 0x00007610fff17816 */ /* 0x000fe400000000f1 */
[----:B------:R-:W-:Y:S01]  /*4500*/  LEA.HI.X.SX32 R139, R89, R21, 0x1, P4 ;  /* 0x00000015598b7211 */ /* 0x000fe200020f0eff */
[----:B------:R-:W4:Y:S01]  /*4510*/  @P3 LDG.E.U8 R242, desc[UR14][R132.64] ;  /* 0x0000000e84f23981 */ /* 0x000f22000c1e1100 */
[----:B------:R-:W-:Y:S01]  /*4520*/  PRMT R243, RZ, 0x7610, R243 ;  /* 0x00007610fff37816 */ /* 0x000fe200000000f3 */
[----:B------:R-:W-:Y:S01]  /*4530*/  IMAD R89, R14, 0x3b, RZ ;  /* 0x0000003b0e597824 */ /* 0x000fe200078e02ff */
[----:B-1----:R-:W-:Y:S01]  /*4540*/  IADD3 R136, P4, R91, R16, RZ ;  /* 0x000000105b887210 */ /* 0x002fe20007f9e0ff */
[----:B------:R0:W4:Y:S01]  /*4550*/  @P1 LDG.E.U8 R241, desc[UR14][R134.64] ;  /* 0x0000000e86f11981 */ /* 0x000122000c1e1100 */
[----:B------:R-:W-:-:S02]  /*4560*/  ISETP.GT.AND P3, PT, R17, 0x3b, PT ;  /* 0x0000003b1100780c */ /* 0x000fc40003f64270 */
[-C--:B------:R-:W-:Y:S01]  /*4570*/  LEA.HI.X.SX32 R137, R91, R21.reuse, 0x1, P4 ;  /* 0x000000155b897211 */ /* 0x080fe200020f0eff */
[----:B------:R1:W4:Y:S01]  /*4580*/  @P2 LDG.E.U8 R243, desc[UR14][R138.64] ;  /* 0x0000000e8af32981 */ /* 0x000322000c1e1100 */
[C---:B------:R-:W-:Y:S01]  /*4590*/  IMAD R91, R14.reuse, 0x3c, RZ ;  /* 0x0000003c0e5b7824 */ /* 0x040fe200078e02ff */
[C---:B------:R-:W-:Y:S02]  /*45a0*/  ISETP.GT.AND P1, PT, R17.reuse, 0x3a, PT ;  /* 0x0000003a1100780c */ /* 0x040fe40003f24270 */
[----:B------:R-:W-:Y:S02]  /*45b0*/  ISETP.GT.AND P2, PT, R17, 0x3c, PT ;  /* 0x0000003c1100780c */ /* 0x000fe40003f44270 */
[CC--:B0-----:R-:W-:Y:S02]  /*45c0*/  IADD3 R134, P5, R89.reuse, R16.reuse, RZ ;  /* 0x0000001059867210 */ /* 0x0c1fe40007fbe0ff */
[----:B------:R-:W-:Y:S02]  /*45d0*/  PRMT R245, RZ, 0x7610, R245 ;  /* 0x00007610fff57816 */ /* 0x000fe400000000f5 */
[----:B------:R-:W-:Y:S01]  /*45e0*/  LEA.HI.X.SX32 R135, R89, R21, 0x1, P5 ;  /* 0x0000001559877211 */ /* 0x000fe200028f0eff */
[----:B------:R-:W-:Y:S01]  /*45f0*/  IMAD R89, R14, 0x3d, RZ ;  /* 0x0000003d0e597824 */ /* 0x000fe200078e02ff */
[----:B------:R-:W-:-:S02]  /*4600*/  IADD3 R132, P4, R91, R16, RZ ;  /* 0x000000105b847210 */ /* 0x000fc40007f9e0ff */
[----:B------:R-:W-:Y:S01]  /*4610*/  PRMT R244, RZ, 0x7610, R244 ;  /* 0x00007610fff47816 */ /* 0x000fe200000000f4 */
[----:B------:R-:W4:Y:S01]  /*4620*/  @P3 LDG.E.U8 R245, desc[UR14][R134.64] ;  /* 0x0000000e86f53981 */ /* 0x000f22000c1e1100 */
[----:B------:R-:W-:Y:S02]  /*4630*/  PRMT R246, RZ, 0x7610, R246 ;  /* 0x00007610fff67816 */ /* 0x000fe400000000f6 */
[-C--:B------:R-:W-:Y:S02]  /*4640*/  LEA.HI.X.SX32 R133, R91, R21.reuse, 0x1, P4 ;  /* 0x000000155b857211 */ /* 0x080fe400020f0eff */
[C---:B-1----:R-:W-:Y:S01]  /*4650*/  IADD3 R138, P3, R89.reuse, R16, RZ ;  /* 0x00000010598a7210 */ /* 0x042fe20007f7e0ff */
[----:B------:R0:W4:Y:S01]  /*4660*/  @P1 LDG.E.U8 R244, desc[UR14][R136.64] ;  /* 0x0000000e88f41981 */ /* 0x000122000c1e1100 */
[C---:B------:R-:W-:Y:S02]  /*4670*/  IMAD R91, R14.reuse, 0x3e, RZ ;  /* 0x0000003e0e5b7824 */ /* 0x040fe400078e02ff */
[----:B------:R-:W-:Y:S01]  /*4680*/  LEA.HI.X.SX32 R139, R89, R21, 0x1, P3 ;  /* 0x00000015598b7211 */ /* 0x000fe200018f0eff */
[----:B------:R1:W4:Y:S01]  /*4690*/  @P2 LDG.E.U8 R246, desc[UR14][R132.64] ;  /* 0x0000000e84f62981 */ /* 0x000322000c1e1100 */
[----:B------:R-:W-:Y:S01]  /*46a0*/  IMAD R89, R14, 0x3f, RZ ;  /* 0x0000003f0e597824 */ /* 0x000fe200078e02ff */
[----:B------:R-:W-:-:S02]  /*46b0*/  ISETP.GT.AND P1, PT, R17, 0x3d, PT ;  /* 0x0000003d1100780c */ /* 0x000fc40003f24270 */
[C---:B------:R-:W-:Y:S02]  /*46c0*/  ISETP.GT.AND P2, PT, R17.reuse, 0x3e, PT ;  /* 0x0000003e1100780c */ /* 0x040fe40003f44270 */
[----:B------:R-:W-:Y:S02]  /*46d0*/  ISETP.GT.AND P5, PT, R17, 0x3f, PT ;  /* 0x0000003f1100780c */ /* 0x000fe40003fa4270 */
[-C--:B0-----:R-:W-:Y:S02]  /*46e0*/  IADD3 R136, P4, R91, R16.reuse, RZ ;  /* 0x000000105b887210 */ /* 0x081fe40007f9e0ff */
[----:B------:R-:W-:Y:S02]  /*46f0*/  IADD3 R134, P3, R89, R16, RZ ;  /* 0x0000001059867210 */ /* 0x000fe40007f7e0ff */
[----:B------:R-:W-:Y:S02]  /*4700*/  PRMT R247, RZ, 0x7610, R247 ;  /* 0x00007610fff77816 */ /* 0x000fe400000000f7 */
[----:B------:R-:W-:-:S02]  /*4710*/  PRMT R248, RZ, 0x7610, R248 ;  /* 0x00007610fff87816 */ /* 0x000fc400000000f8 */
[----:B------:R-:W-:Y:S02]  /*4720*/  PRMT R249, RZ, 0x7610, R249 ;  /* 0x00007610fff97816 */ /* 0x000fe400000000f9 */
[-C--:B------:R-:W-:Y:S01]  /*4730*/  LEA.HI.X.SX32 R137, R91, R21.reuse, 0x1, P4 ;  /* 0x000000155b897211 */ /* 0x080fe200020f0eff */
[----:B------:R0:W4:Y:S01]  /*4740*/  @P1 LDG.E.U8 R247, desc[UR14][R138.64] ;  /* 0x0000000e8af71981 */ /* 0x000122000c1e1100 */
[----:B------:R-:W-:-:S03]  /*4750*/  LEA.HI.X.SX32 R135, R89, R21, 0x1, P3 ;  /* 0x0000001559877211 */ /* 0x000fc600018f0eff */
[----:B------:R3:W4:Y:S04]  /*4760*/  @P2 LDG.E.U8 R248, desc[UR14][R136.64] ;  /* 0x0000000e88f82981 */ /* 0x000728000c1e1100 */
[----:B------:R3:W4:Y:S01]  /*4770*/  @P5 LDG.E.U8 R249, desc[UR14][R134.64] ;  /* 0x0000000e86f95981 */ /* 0x000722000c1e1100 */
[C---:B------:R-:W-:Y:S02]  /*4780*/  IADD3 RZ, P1, R15.reuse, R96, RZ ;  /* 0x000000600fff7210 */ /* 0x040fe40007f3e0ff */
[----:B------:R-:W-:-:S03]  /*4790*/  IADD3 RZ, P2, R15, R100, RZ ;  /* 0x000000640fff7210 */ /* 0x000fc60007f5e0ff */
[----:B-1----:R-:W-:Y:S01]  /*47a0*/  IMAD.X R133, R11, 0x1, R18, P1 ;  /* 0x000000010b857824 */ /* 0x002fe200008e0612 */
[C---:B------:R-:W-:Y:S01]  /*47b0*/  IADD3 RZ, P1, R15.reuse, R104, RZ ;  /* 0x000000680fff7210 */ /* 0x040fe20007f3e0ff */
[----:B------:R-:W-:Y:S01]  /*47c0*/  IMAD.IADD R132, R15, 0x1, R96 ;  /* 0x000000010f847824 */ /* 0x000fe200078e0260 */
[----:B------:R-:W-:Y:S01]  /*47d0*/  PRMT R222, RZ, 0x7610, R222 ;  /* 0x00007610ffde7816 */ /* 0x000fe200000000de */
[----:B------:R-:W-:Y:S01]  /*47e0*/  BAR.SYNC.DEFER_BLOCKING 0x0 ;  /* 0x0000000000007b1d */ /* 0x000fe20000010000 */
[C---:B0-----:R-:W-:Y:S02]  /*47f0*/  IMAD.X R139, R11.reuse, 0x1, R20, P2 ;  /* 0x000000010b8b7824 */ /* 0x041fe400010e0614 */
[----:B---3--:R-:W-:Y:S01]  /*4800*/  IMAD.X R137, R11, 0x1, R22, P1 ;  /* 0x000000010b897824 */ /* 0x008fe200008e0616 */
[C---:B------:R-:W-:Y:S02]  /*4810*/  IADD3 RZ, P1, R15.reuse, R112, RZ ;  /* 0x000000700fff7210 */ /* 0x040fe40007f3e0ff */
[C---:B------:R-:W-:Y:S01]  /*4820*/  IADD3 RZ, P2, R15.reuse, R108, RZ ;  /* 0x0000006c0fff7210 */ /* 0x040fe20007f5e0ff */
[C---:B------:R-:W-:Y:S01]  /*4830*/  IMAD.IADD R136, R15.reuse, 0x1, R104 ;  /* 0x000000010f887824 */ /* 0x040fe200078e0268 */
[----:B------:R-:W-:Y:S01]  /*4840*/  PRMT R91, RZ, 0x7610, R91 ;  /* 0x00007610ff5b7816 */ /* 0x000fe2000000005b */
[----:B------:R-:W-:Y:S01]  /*4850*/  IMAD.IADD R138, R15, 0x1, R100 ;  /* 0x000000010f8a7824 */ /* 0x000fe200078e0264 */
[----:B------:R-:W-:Y:S01]  /*4860*/  PRMT R89, RZ, 0x7610, R89 ;  /* 0x00007610ff597816 */ /* 0x000fe20000000059 */
[----:B------:R-:W-:Y:S01]  /*4870*/  IMAD.X R135, R11, 0x1, R88, P2 ;  /* 0x000000010b877824 */ /* 0x000fe200010e0658 */
[----:B------:R-:W-:-:S02]  /*4880*/  IADD3 RZ, P2, R15, R116, RZ ;  /* 0x000000740fff7210 */ /* 0x000fc40007f5e0ff */
[----:B------:R-:W-:Y:S01]  /*4890*/  PRMT R224, RZ, 0x7610, R224 ;  /* 0x00007610ffe07816 */ /* 0x000fe200000000e0 */
[----:B------:R-:W-:Y:S01]  /*48a0*/  IMAD.IADD R134, R15, 0x1, R108 ;  /* 0x000000010f867824 */ /* 0x000fe200078e026c */
[----:B------:R-:W-:Y:S01]  /*48b0*/  PRMT R93, RZ, 0x7610, R93 ;  /* 0x00007610ff5d7816 */ /* 0x000fe2000000005d */
[----:B------:R0:W3:Y:S04]  /*48c0*/  @!P0 LDG.E.U8 R222, desc[UR14][R132.64] ;  /* 0x0000000e84de8981 */ /* 0x0000e8000c1e1100 */
[----:B------:R1:W3:Y:S04]  /*48d0*/  @!P0 LDG.E.U8 R91, desc[UR14][R136.64] ;  /* 0x0000000e885b8981 */ /* 0x0002e8000c1e1100 */
[----:B------:R1:W3:Y:S01]  /*48e0*/  @!P0 LDG.E.U8 R89, desc[UR14][R138.64] ;  /* 0x0000000e8a598981 */ /* 0x0002e2000c1e1100 */
[----:B0-----:R-:W-:Y:S01]  /*48f0*/  IMAD.X R133, R11, 0x1, R90, P1 ;  /* 0x000000010b857824 */ /* 0x001fe200008e065a */
[C---:B------:R-:W-:Y:S01]  /*4900*/  IADD3 RZ, P1, R15.reuse, R120, RZ ;  /* 0x000000780fff7210 */ /* 0x040fe20007f3e0ff */
[----:B------:R-:W-:Y:S01]  /*4910*/  IMAD.IADD R132, R15, 0x1, R112 ;  /* 0x000000010f847824 */ /* 0x000fe200078e0270 */
[----:B------:R-:W-:Y:S01]  /*4920*/  PRMT R95, RZ, 0x7610, R95 ;  /* 0x00007610ff5f7816 */ /* 0x000fe2000000005f */
[----:B------:R0:W3:Y:S02]  /*4930*/  @!P0 LDG.E.U8 R93, desc[UR14][R134.64] ;  /* 0x0000000e865d8981 */ /* 0x0000e4000c1e1100 */
[----:B-1----:R-:W-:Y:S01]  /*4940*/  IMAD.X R137, R11, 0x1, R92, P1 ;  /* 0x000000010b897824 */ /* 0x002fe200008e065c */
[----:B------:R-:W-:Y:S01]  /*4950*/  IADD3 RZ, P1, R15, R128, RZ ;  /* 0x000000800fff7210 */ /* 0x000fe20007f3e0ff */
[----:B------:R-:W-:Y:S01]  /*4960*/  IMAD.X R139, R11, 0x1, R4, P2 ;  /* 0x000000010b8b7824 */ /* 0x000fe200010e0604 */
[C---:B------:R-:W-:Y:S01]  /*4970*/  IADD3 RZ, P2, R15.reuse, R124, RZ ;  /* 0x0000007c0fff7210 */ /* 0x040fe20007f5e0ff */
[----:B------:R1:W3:Y:S01]  /*4980*/  @!P0 LDG.E.U8 R224, desc[UR14][R132.64] ;  /* 0x0000000e84e08981 */ /* 0x0002e2000c1e1100 */
[C---:B------:R-:W-:Y:S01]  /*4990*/  IMAD.IADD R138, R15.reuse, 0x1, R116 ;  /* 0x000000010f8a7824 */ /* 0x040fe200078e0274 */
[----:B------:R-:W-:Y:S01]  /*49a0*/  PRMT R97, RZ, 0x7610, R97 ;  /* 0x00007610ff617816 */ /* 0x000fe20000000061 */
[----:B------:R-:W-:-:S02]  /*49b0*/  IMAD.IADD R136, R15, 0x1, R120 ;  /* 0x000000010f887824 */ /* 0x000fc400078e0278 */
[----:B0-----:R-:W-:Y:S01]  /*49c0*/  IMAD.X R135, R11, 0x1, R94, P2 ;  /* 0x000000010b877824 */ /* 0x001fe200010e065e */
[----:B------:R-:W-:Y:S01]  /*49d0*/  IADD3 RZ, P2, R15, R148, RZ ;  /* 0x000000940fff7210 */ /* 0x000fe20007f5e0ff */
[----:B------:R0:W3:Y:S01]  /*49e0*/  @!P0 LDG.E.U8 R95, desc[UR14][R138.64] ;  /* 0x0000000e8a5f8981 */ /* 0x0000e2000c1e1100 */
[----:B-1----:R-:W-:Y:S01]  /*49f0*/  IMAD.X R133, R11, 0x1, R98, P1 ;  /* 0x000000010b857824 */ /* 0x002fe200008e0662 */
[C---:B------:R-:W-:Y:S02]  /*4a00*/  IADD3 RZ, P1, R15.reuse, R152, RZ ;  /* 0x000000980fff7210 */ /* 0x040fe40007f3e0ff */
[----:B------:R1:W3:Y:S01]  /*4a10*/  @!P0 LDG.E.U8 R97, desc[UR14][R136.64] ;  /* 0x0000000e88618981 */ /* 0x0002e2000c1e1100 */
[----:B------:R-:W-:Y:S01]  /*4a20*/  PRMT R226, RZ, 0x7610, R226 ;  /* 0x00007610ffe27816 */ /* 0x000fe200000000e2 */
[C---:B------:R-:W-:Y:S01]  /*4a30*/  IMAD.IADD R132, R15.reuse, 0x1, R128 ;  /* 0x000000010f847824 */ /* 0x040fe200078e0280 */
[----:B------:R-:W-:Y:S01]  /*4a40*/  PRMT R99, RZ, 0x7610, R99 ;  /* 0x00007610ff637816 */ /* 0x000fe20000000063 */
[----:B------:R-:W-:Y:S01]  /*4a50*/  IMAD.IADD R134, R15, 0x1, R124 ;  /* 0x000000010f867824 */ /* 0x000fe200078e027c */
[----:B------:R-:W-:Y:S01]  /*4a60*/  PRMT R101, RZ, 0x7610, R101 ;  /* 0x00007610ff657816 */ /* 0x000fe20000000065 */
[----:B0-----:R-:W-:Y:S01]  /*4a70*/  IMAD.X R139, R11, 0x1, R106, P1 ;  /* 0x000000010b8b7824 */ /* 0x001fe200008e066a */
[C---:B------:R-:W-:Y:S01]  /*4a80*/  IADD3 RZ, P1, R15.reuse, R160, RZ ;  /* 0x000000a00fff7210 */ /* 0x040fe20007f3e0ff */
[----:B------:R0:W3:Y:S01]  /*4a90*/  @!P0 LDG.E.U8 R226, desc[UR14][R132.64] ;  /* 0x0000000e84e28981 */ /* 0x0000e2000c1e1100 */
[----:B-1----:R-:W-:-:S02]  /*4aa0*/  IMAD.IADD R136, R15, 0x1, R148 ;  /* 0x000000010f887824 */ /* 0x002fc400078e0294 */
[----:B------:R-:W-:Y:S01]  /*4ab0*/  IMAD.X R137, R11, 0x1, R102, P2 ;  /* 0x000000010b897824 */ /* 0x000fe200010e0666 */
[C---:B------:R-:W-:Y:S01]  /*4ac0*/  IADD3 RZ, P2, R15.reuse, R156, RZ ;  /* 0x0000009c0fff7210 */ /* 0x040fe20007f5e0ff */
[----:B------:R1:W3:Y:S01]  /*4ad0*/  @!P0 LDG.E.U8 R99, desc[UR14][R134.64] ;  /* 0x0000000e86638981 */ /* 0x0002e2000c1e1100 */
[----:B------:R-:W-:Y:S01]  /*4ae0*/  PRMT R105, RZ, 0x7610, R105 ;  /* 0x00007610ff697816 */ /* 0x000fe20000000069 */
[----:B------:R-:W-:Y:S01]  /*4af0*/  IMAD.IADD R138, R15, 0x1, R152 ;  /* 0x000000010f8a7824 */ /* 0x000fe200078e0298 */
[----:B------:R-:W-:Y:S01]  /*4b00*/  PRMT R103, RZ, 0x7610, R103 ;  /* 0x00007610ff677816 */ /* 0x000fe20000000067 */
[----:B------:R1:W3:Y:S01]  /*4b10*/  @!P0 LDG.E.U8 R101, desc[UR14][R136.64] ;  /* 0x0000000e88658981 */ /* 0x0002e2000c1e1100 */
[----:B0-----:R-:W-:Y:S01]  /*4b20*/  IMAD.X R133, R11, 0x1, R114, P1 ;  /* 0x000000010b857824 */ /* 0x001fe200008e0672 */
[----:B------:R-:W-:Y:S01]  /*4b30*/  PRMT R228, RZ, 0x7610, R228 ;  /* 0x00007610ffe47816 */ /* 0x000fe200000000e4 */
[C---:B------:R-:W-:Y:S02]  /*4b40*/  IMAD.IADD R132, R15.reuse, 0x1, R160 ;  /* 0x000000010f847824 */ /* 0x040fe400078e02a0 */
[----:B------:R0:W3:Y:S01]  /*4b50*/  @!P0 LDG.E.U8 R103, desc[UR14][R138.64] ;  /* 0x0000000e8a678981 */ /* 0x0000e2000c1e1100 */
[----:B-1----:R-:W-:-:S02]  /*4b60*/  IMAD.IADD R134, R15, 0x1, R156 ;  /* 0x000000010f867824 */ /* 0x002fc400078e029c */
[----:B------:R-:W-:Y:S01]  /*4b70*/  IMAD.X R135, R11, 0x1, R110, P2 ;  /* 0x000000010b877824 */ /* 0x000fe200010e066e */
[----:B------:R-:W3:Y:S01]  /*4b80*/  @!P0 LDG.E.U8 R228, desc[UR14][R132.64] ;  /* 0x0000000e84e48981 */ /* 0x000ee2000c1e1100 */
[----:B------:R-:W-:-:S03]  /*4b90*/  IADD3 R136, P1, R15, R206, RZ ;  /* 0x000000ce0f887210 */ /* 0x000fc60007f3e0ff */
[----:B------:R1:W3:Y:S02]  /*4ba0*/  @!P0 LDG.E.U8 R105, desc[UR14][R134.64] ;  /* 0x0000000e86698981 */ /* 0x0002e4000c1e1100 */
[----:B------:R-:W-:Y:S01]  /*4bb0*/  IMAD.X R137, R11, 0x1, R202, P1 ;  /* 0x000000010b897824 */ /* 0x000fe200008e06ca */
[C---:B0-----:R-:W-:Y:S02]  /*4bc0*/  IADD3 R138, P2, R15.reuse, R208, RZ ;  /* 0x000000d00f8a7210 */ /* 0x041fe40007f5e0ff */
[----:B------:R-:W-:Y:S02]  /*4bd0*/  PRMT R109, RZ, 0x7610, R109 ;  /* 0x00007610ff6d7816 */ /* 0x000fe4000000006d */
[----:B-1----:R-:W-:Y:S01]  /*4be0*/  IADD3 R134, P1, R15, R210, RZ ;  /* 0x000000d20f867210 */ /* 0x002fe20007f3e0ff */
[----:B------:R-:W-:-:S04]  /*4bf0*/  IMAD.X R139, R11, 0x1, R198, P2 ;  /* 0x000000010b8b7824 */ /* 0x000fc800010e06c6 */
[----:B------:R-:W-:Y:S01]  /*4c00*/  IMAD.X R135, R11, 0x1, R194, P1 ;  /* 0x000000010b877824 */ /* 0x000fe200008e06c2 */
[----:B------:R-:W-:Y:S01]  /*4c10*/  IADD3 R132, P1, R15, R212, RZ ;  /* 0x000000d40f847210 */ /* 0x000fe20007f3e0ff */
[----:B------:R0:W3:Y:S01]  /*4c20*/  @!P0 LDG.E.U8 R109, desc[UR14][R138.64] ;  /* 0x0000000e8a6d8981 */ /* 0x0000e2000c1e1100 */
[----:B------:R-:W-:Y:S02]  /*4c30*/  PRMT R111, RZ, 0x7610, R111 ;  /* 0x00007610ff6f7816 */ /* 0x000fe4000000006f */
[----:B------:R-:W-:Y:S01]  /*4c40*/  PRMT R107, RZ, 0x7610, R107 ;  /* 0x00007610ff6b7816 */ /* 0x000fe2000000006b */
[----:B------:R-:W-:Y:S01]  /*4c50*/  IMAD.X R133, R11, 0x1, R190, P1 ;  /* 0x000000010b857824 */ /* 0x000fe200008e06be */
[----:B------:R-:W-:-:S04]  /*4c60*/  PRMT R230, RZ, 0x7610, R230 ;  /* 0x00007610ffe67816 */ /* 0x000fc800000000e6 */
[----:B------:R1:W3:Y:S01]  /*4c70*/  @!P0 LDG.E.U8 R111, desc[UR14][R132.64] ;  /* 0x0000000e846f8981 */ /* 0x0002e2000c1e1100 */
[----:B0-----:R-:W-:-:S03]  /*4c80*/  IADD3 R138, P1, R15, R216, RZ ;  /* 0x000000d80f8a7210 */ /* 0x001fc60007f3e0ff */
[----:B------:R0:W3:Y:S02]  /*4c90*/  @!P0 LDG.E.U8 R107, desc[UR14][R136.64] ;  /* 0x0000000e886b8981 */ /* 0x0000e4000c1e1100 */
[----:B------:R-:W-:Y:S01]  /*4ca0*/  IMAD.X R139, R11, 0x1, R182, P1 ;  /* 0x000000010b8b7824 */ /* 0x000fe200008e06b6 */
[----:B------:R-:W-:Y:S01]  /*4cb0*/  PRMT R113, RZ, 0x7610, R113 ;  /* 0x00007610ff717816 */ /* 0x000fe20000000071 */
[----:B------:R2:W3:Y:S01]  /*4cc0*/  @!P0 LDG.E.U8 R230, desc[UR14][R134.64] ;  /* 0x0000000e86e68981 */ /* 0x0004e2000c1e1100 */
[C---:B-1----:R-:W-:Y:S02]  /*4cd0*/  IADD3 R132, P1, R15.reuse, R218, RZ ;  /* 0x000000da0f847210 */ /* 0x042fe40007f3e0ff */
[----:B0-----:R-:W-:-:S03]  /*4ce0*/  IADD3 R136, P2, R15, R214, RZ ;  /* 0x000000d60f887210 */ /* 0x001fc60007f5e0ff */
[----:B------:R-:W-:Y:S01]  /*4cf0*/  IMAD.X R133, R11, 0x1, R178, P1 ;  /* 0x000000010b857824 */ /* 0x000fe200008e06b2 */
[----:B--2---:R-:W-:Y:S01]  /*4d00*/  IADD3 R134, P1, R15, R204, RZ ;  /* 0x000000cc0f867210 */ /* 0x004fe20007f3e0ff */
[----:B------:R-:W-:Y:S01]  /*4d10*/  IMAD.X R137, R11, 0x1, R186, P2 ;  /* 0x000000010b897824 */ /* 0x000fe200010e06ba */
[----:B------:R-:W-:-:S03]  /*4d20*/  PRMT R115, RZ, 0x7610, R115 ;  /* 0x00007610ff737816 */ /* 0x000fc60000000073 */
[----:B------:R-:W-:Y:S01]  /*4d30*/  IMAD.X R135, R11, 0x1, R174, P1 ;  /* 0x000000010b877824 */ /* 0x000fe200008e06ae */
[----:B------:R0:W2:Y:S01]  /*4d40*/  @!P0 LDG.E.U8 R113, desc[UR14][R136.64] ;  /* 0x0000000e88718981 */ /* 0x0000a2000c1e1100 */
[----:B------:R-:W-:-:S03]  /*4d50*/  PRMT R232, RZ, 0x7610, R232 ;  /* 0x00007610ffe87816 */ /* 0x000fc600000000e8 */
[----:B------:R1:W2:Y:S01]  /*4d60*/  @!P0 LDG.E.U8 R115, desc[UR14][R138.64] ;  /* 0x0000000e8a738981 */ /* 0x0002a2000c1e1100 */
[----:B------:R-:W-:-:S03]  /*4d70*/  PRMT R117, RZ, 0x7610, R117 ;  /* 0x00007610ff757816 */ /* 0x000fc60000000075 */
[----:B------:R1:W2:Y:S01]  /*4d80*/  @!P0 LDG.E.U8 R232, desc[UR14][R132.64] ;  /* 0x0000000e84e88981 */ /* 0x0002a2000c1e1100 */
[----:B0-----:R-:W-:-:S03]  /*4d90*/  IADD3 R136, P1, R15, R200, RZ ;  /* 0x000000c80f887210 */ /* 0x001fc60007f3e0ff */
[----:B------:R0:W2:Y:S02]  /*4da0*/  @!P0 LDG.E.U8 R117, desc[UR14][R134.64] ;  /* 0x0000000e86758981 */ /* 0x0000a4000c1e1100 */
[----:B------:R-:W-:Y:S01]  /*4db0*/  IMAD.X R137, R11, 0x1, R170, P1 ;  /* 0x000000010b897824 */ /* 0x000fe200008e06aa */
[----:B-1----:R-:W-:-:S05]  /*4dc0*/  IADD3 R138, P1, R15, R196, RZ ;  /* 0x000000c40f8a7210 */ /* 0x002fca0007f3e0ff */
[----:B------:R-:W-:Y:S01]  /*4dd0*/  IMAD.X R139, R11, 0x1, R166, P1 ;  /* 0x000000010b8b7824 */ /* 0x000fe200008e06a6 */
[----:B------:R-:W-:Y:S02]  /*4de0*/  IADD3 R132, P1, R15, R192, RZ ;  /* 0x000000c00f847210 */ /* 0x000fe40007f3e0ff */
[----:B------:R-:W-:-:S03]  /*4df0*/  PRMT R119, RZ, 0x7610, R119 ;  /* 0x00007610ff777816 */ /* 0x000fc60000000077 */
[----:B------:R-:W-:Y:S01]  /*4e00*/  IMAD.X R133, R11, 0x1, R162, P1 ;  /* 0x000000010b857824 */ /* 0x000fe200008e06a2 */
[----:B0-----:R-:W-:Y:S02]  /*4e10*/  IADD3 R134, P1, R15, R188, RZ ;  /* 0x000000bc0f867210 */ /* 0x001fe40007f3e0ff */
[----:B------:R0:W2:Y:S01]  /*4e20*/  @!P0 LDG.E.U8 R119, desc[UR14][R136.64] ;  /* 0x0000000e88778981 */ /* 0x0000a2000c1e1100 */
[----:B------:R-:W-:Y:S02]  /*4e30*/  PRMT R121, RZ, 0x7610, R121 ;  /* 0x00007610ff797816 */ /* 0x000fe40000000079 */
[----:B------:R-:W-:Y:S01]  /*4e40*/  IMAD.X R135, R11, 0x1, R158, P1 ;  /* 0x000000010b877824 */ /* 0x000fe200008e069e */
[----:B------:R-:W-:-:S03]  /*4e50*/  PRMT R234, RZ, 0x7610, R234 ;  /* 0x00007610ffea7816 */ /* 0x000fc600000000ea */
[----:B------:R1:W2:Y:S01]  /*4e60*/  @!P0 LDG.E.U8 R121, desc[UR14][R138.64] ;  /* 0x0000000e8a798981 */ /* 0x0002a2000c1e1100 */
[----:B0-----:R-:W-:-:S03]  /*4e70*/  IADD3 R136, P1, R15, R184, RZ ;  /* 0x000000b80f887210 */ /* 0x001fc60007f3e0ff */
[----:B------:R0:W2:Y:S02]  /*4e80*/  @!P0 LDG.E.U8 R234, desc[UR14][R132.64] ;  /* 0x0000000e84ea8981 */ /* 0x0000a4000c1e1100 */
[----:B------:R-:W-:Y:S01]  /*4e90*/  IMAD.X R137, R11, 0x1, R154, P1 ;  /* 0x000000010b897824 */ /* 0x000fe200008e069a */
[----:B-1----:R-:W-:Y:S02]  /*4ea0*/  IADD3 R138, P1, R15, R180, RZ ;  /* 0x000000b40f8a7210 */ /* 0x002fe40007f3e0ff */
        /* <DEDUP_REMOVED lines=15> */
[----:B------:R0:W2:Y:S03]  /*4fa0*/  @!P0 LDG.E.U8 R236, desc[UR14][R132.64] ;  /* 0x0000000e84ec8981 */ /* 0x0000a6000c1e1100 */
[----:B------:R-:W-:Y:S01]  /*4fb0*/  IMAD.X R139, R11, 0x1, R126, P1 ;  /* 0x000000010b8b7824 */ /* 0x000fe200008e067e */
[----:B------:R-:W-:Y:S02]  /*4fc0*/  PRMT R131, RZ, 0x7610, R131 ;  /* 0x00007610ff837816 */ /* 0x000fe40000000083 */
[----:B------:R-:W-:Y:S02]  /*4fd0*/  PRMT R129, RZ, 0x7610, R129 ;  /* 0x00007610ff817816 */ /* 0x000fe40000000081 */
[----:B0-----:R-:W-:-:S02]  /*4fe0*/  IADD3 R132, P1, R15, R12, RZ ;  /* 0x0000000c0f847210 */ /* 0x001fc40007f3e0ff */
[----:B------:R-:W2:Y:S01]  /*4ff0*/  @!P0 LDG.E.U8 R131, desc[UR14][R136.64] ;  /* 0x0000000e88838981 */ /* 0x000ea2000c1e1100 */
[----:B------:R-:W-:Y:S02]  /*5000*/  PRMT R149, RZ, 0x7610, R149 ;  /* 0x00007610ff957816 */ /* 0x000fe40000000095 */
[----:B------:R-:W-:Y:S01]  /*5010*/  PRMT R151, RZ, 0x7610, R151 ;  /* 0x00007610ff977816 */ /* 0x000fe20000000097 */
[----:B------:R-:W-:Y:S01]  /*5020*/  IMAD.X R133, R11, 0x1, R220, P1 ;  /* 0x000000010b857824 */ /* 0x000fe200008e06dc */
[----:B------:R0:W2:Y:S04]  /*5030*/  @!P0 LDG.E.U8 R129, desc[UR14][R134.64] ;  /* 0x0000000e86818981 */ /* 0x0000a8000c1e1100 */
[----:B------:R1:W2:Y:S04]  /*5040*/  @!P0 LDG.E.U8 R149, desc[UR14][R138.64] ;  /* 0x0000000e8a958981 */ /* 0x0002a8000c1e1100 */
[----:B------:R5:W2:Y:S01]  /*5050*/  @!P0 LDG.E.U8 R151, desc[UR14][R132.64] ;  /* 0x0000000e84978981 */ /* 0x000aa2000c1e1100 */
[----:B------:R-:W-:-:S02]  /*5060*/  LOP3.LUT R140, R140, 0xffff, RZ, 0xc0, !PT ;  /* 0x0000ffff8c8c7812 */ /* 0x000fc400078ec0ff */
[----:B0-----:R-:W-:Y:S02]  /*5070*/  LOP3.LUT R135, R250, 0xffff, RZ, 0xc0, !PT ;  /* 0x0000fffffa877812 */ /* 0x001fe400078ec0ff */
[----:B------:R-:W-:Y:S02]  /*5080*/  LOP3.LUT R144, R144, 0xffff, RZ, 0xc0, !PT ;  /* 0x0000ffff90907812 */ /* 0x000fe400078ec0ff */
[----:B------:R-:W-:Y:S02]  /*5090*/  PRMT R140, R140, 0x3340, R135 ;  /* 0x000033408c8c7816 */ /* 0x000fe40000000087 */
[----:B------:R-:W-:Y:S02]  /*50a0*/  LOP3.LUT R135, R143, 0xffff, RZ, 0xc0, !PT ;  /* 0x0000ffff8f877812 */ /* 0x000fe400078ec0ff */
[----:B------:R-:W-:Y:S02]  /*50b0*/  LOP3.LUT R134, R145, 0xffff, RZ, 0xc0, !PT ;  /* 0x0000ffff91867812 */ /* 0x000fe400078ec0ff */
[----:B------:R-:W-:-:S02]  /*50c0*/  LOP3.LUT R137, R146, 0xffff, RZ, 0xc0, !PT ;  /* 0x0000ffff92897812 */ /* 0x000fc400078ec0ff */
[----:B------:R-:W-:Y:S02]  /*50d0*/  PRMT R135, R135, 0x3340, R144 ;  /* 0x0000334087877816 */ /* 0x000fe40000000090 */
[----:B------:R-:W-:Y:S02]  /*50e0*/  PRMT R134, R134, 0x3340, R137 ;  /* 0x0000334086867816 */ /* 0x000fe40000000089 */
[----:B------:R-:W-:Y:S02]  /*50f0*/  LOP3.LUT R143, R163, 0xffff, RZ, 0xc0, !PT ;  /* 0x0000ffffa38f7812 */ /* 0x000fe400078ec0ff */
[----:B-1----:R-:W-:Y:S02]  /*5100*/  LOP3.LUT R138, R165, 0xffff, RZ, 0xc0, !PT ;  /* 0x0000ffffa58a7812 */ /* 0x002fe400078ec0ff */
[----:B------:R-:W-:Y:S02]  /*5110*/  LOP3.LUT R137, R171, 0xffff, RZ, 0xc0, !PT ;  /* 0x0000ffffab897812 */ /* 0x000fe400078ec0ff */
[----:B------:R-:W-:-:S02]  /*5120*/  LOP3.LUT R144, R173, 0xffff, RZ, 0xc0, !PT ;  /* 0x0000ffffad907812 */ /* 0x000fc400078ec0ff */
[----:B------:R-:W-:Y:S02]  /*5130*/  LOP3.LUT R147, R147, 0xffff, RZ, 0xc0, !PT ;  /* 0x0000ffff93937812 */ /* 0x000fe400078ec0ff */
[----:B-----5:R-:W-:Y:S02]  /*5140*/  LOP3.LUT R132, R153, 0xffff, RZ, 0xc0, !PT ;  /* 0x0000ffff99847812 */ /* 0x020fe400078ec0ff */
[----:B------:R-:W-:Y:S02]  /*5150*/  LOP3.LUT R145, R183, 0xffff, RZ, 0xc0, !PT ;  /* 0x0000ffffb7917812 */ /* 0x000fe400078ec0ff */
[----:B------:R-:W-:Y:S02]  /*5160*/  LOP3.LUT R250, R185, 0xffff, RZ, 0xc0, !PT ;  /* 0x0000ffffb9fa7812 */ /* 0x000fe400078ec0ff */
[----:B------:R-:W-:Y:S02]  /*5170*/  LOP3.LUT R155, R155, 0xffff, RZ, 0xc0, !PT ;  /* 0x0000ffff9b9b7812 */ /* 0x000fe400078ec0ff */
[----:B------:R-:W-:-:S02]  /*5180*/  LOP3.LUT R136, R157, 0xffff, RZ, 0xc0, !PT ;  /* 0x0000ffff9d887812 */ /* 0x000fc400078ec0ff */
[----:B------:R-:W-:Y:S02]  /*5190*/  PRMT R143, R143, 0x3340, R138 ;  /* 0x000033408f8f7816 */ /* 0x000fe4000000008a */
[----:B------:R-:W-:Y:S02]  /*51a0*/  LOP3.LUT R138, R167, 0xffff, RZ, 0xc0, !PT ;  /* 0x0000ffffa78a7812 */ /* 0x000fe400078ec0ff */
[----:B------:R-:W-:Y:S02]  /*51b0*/  LOP3.LUT R169, R169, 0xffff, RZ, 0xc0, !PT ;  /* 0x0000ffffa9a97812 */ /* 0x000fe400078ec0ff */
[----:B------:R-:W-:Y:S02]  /*51c0*/  PRMT R137, R137, 0x3340, R144 ;  /* 0x0000334089897816 */ /* 0x000fe40000000090 */
[----:B------:R-:W-:Y:S02]  /*51d0*/  LOP3.LUT R139, R175, 0xffff, RZ, 0xc0, !PT ;  /* 0x0000ffffaf8b7812 */ /* 0x000fe400078ec0ff */
[----:B------:R-:W-:-:S02]  /*51e0*/  LOP3.LUT R144, R177, 0xffff, RZ, 0xc0, !PT ;  /* 0x0000ffffb1907812 */ /* 0x000fc400078ec0ff */
[----:B------:R-:W-:Y:S02]  /*51f0*/  PRMT R133, R147, 0x3340, R132 ;  /* 0x0000334093857816 */ /* 0x000fe40000000084 */
[----:B------:R-:W-:Y:S02]  /*5200*/  LOP3.LUT R179, R179, 0xffff, RZ, 0xc0, !PT ;  /* 0x0000ffffb3b37812 */ /* 0x000fe400078ec0ff */
[----:B------:R-:W-:Y:S02]  /*5210*/  LOP3.LUT R146, R181, 0xffff, RZ, 0xc0, !PT ;  /* 0x0000ffffb5927812 */ /* 0x000fe400078ec0ff */
[----:B------:R-:W-:Y:S02]  /*5220*/  PRMT R145, R145, 0x3340, R250 ;  /* 0x0000334091917816 */ /* 0x000fe400000000fa */
[----:B------:R-:W-:Y:S02]  /*5230*/  PRMT R132, R155, 0x3340, R136 ;  /* 0x000033409b847816 */ /* 0x000fe40000000088 */
[----:B------:R-:W-:-:S02]  /*5240*/  LOP3.LUT R147, R191, 0xffff, RZ, 0xc0, !PT ;  /* 0x0000ffffbf937812 */ /* 0x000fc400078ec0ff */
[----:B------:R-:W-:Y:S02]  /*5250*/  LOP3.LUT R250, R193, 0xffff, RZ, 0xc0, !PT ;  /* 0x0000ffffc1fa7812 */ /* 0x000fe400078ec0ff */
[----:B------:R-:W-:Y:S02]  /*5260*/  LOP3.LUT R136, R159, 0xffff, RZ, 0xc0, !PT ;  /* 0x0000ffff9f887812 */ /* 0x000fe400078ec0ff */
[----:B------:R-:W-:Y:S02]  /*5270*/  LOP3.LUT R161, R161, 0xffff, RZ, 0xc0, !PT ;  /* 0x0000ffffa1a17812 */ /* 0x000fe400078ec0ff */
[----:B------:R-:W-:Y:S02]  /*5280*/  PRMT R138, R138, 0x3340, R169 ;  /* 0x000033408a8a7816 */ /* 0x000fe400000000a9 */
[----:B------:R-:W-:Y:S02]  /*5290*/  LOP3.LUT R195, R195, 0xffff, RZ, 0xc0, !PT ;  /* 0x0000ffffc3c37812 */ /* 0x000fe400078ec0ff */
[----:B------:R-:W-:-:S02]  /*52a0*/  LOP3.LUT R252, R197, 0xffff, RZ, 0xc0, !PT ;  /* 0x0000ffffc5fc7812 */ /* 0x000fc400078ec0ff */
[----:B------:R-:W-:Y:S02]  /*52b0*/  PRMT R139, R139, 0x3340, R144 ;  /* 0x000033408b8b7816 */ /* 0x000fe40000000090 */
[----:B------:R-:W-:Y:S02]  /*52c0*/  LOP3.LUT R169, R238, 0xffff, RZ, 0xc0, !PT ;  /* 0x0000ffffeea97812 */ /* 0x000fe400078ec0ff */
[----:B----4-:R-:W-:Y:S02]  /*52d0*/  LOP3.LUT R239, R239, 0xffff, RZ, 0xc0, !PT ;  /* 0x0000ffffefef7812 */ /* 0x010fe400078ec0ff */
[----:B------:R-:W-:Y:S02]  /*52e0*/  PRMT R144, R179, 0x3340, R146 ;  /* 0x00003340b3907816 */ /* 0x000fe40000000092 */
[----:B------:R-:W-:Y:S02]  /*52f0*/  LOP3.LUT R142, R142, 0xffff, RZ, 0xc0, !PT ;  /* 0x0000ffff8e8e7812 */ /* 0x000fe400078ec0ff */
[----:B------:R-:W-:-:S02]  /*5300*/  LOP3.LUT R141, R141, 0xffff, RZ, 0xc0, !PT ;  /* 0x0000ffff8d8d7812 */ /* 0x000fc400078ec0ff */
[----:B------:R-:W-:Y:S02]  /*5310*/  LOP3.LUT R146, R187, 0xffff, RZ, 0xc0, !PT ;  /* 0x0000ffffbb927812 */ /* 0x000fe400078ec0ff */
[----:B------:R-:W-:Y:S02]  /*5320*/  LOP3.LUT R189, R189, 0xffff, RZ, 0xc0, !PT ;  /* 0x0000ffffbdbd7812 */ /* 0x000fe400078ec0ff */
[----:B------:R-:W-:Y:S02]  /*5330*/  PRMT R147, R147, 0x3340, R250 ;  /* 0x0000334093937816 */ /* 0x000fe400000000fa */
[----:B------:R-:W-:Y:S02]  /*5340*/  PRMT R136, R136, 0x3340, R161 ;  /* 0x0000334088887816 */ /* 0x000fe400000000a1 */
[----:B------:R-:W-:Y:S02]  /*5350*/  PRMT R250, R195, 0x3340, R252 ;  /* 0x00003340c3fa7816 */ /* 0x000fe400000000fc */
[----:B------:R-:W-:-:S02]  /*5360*/  LOP3.LUT R153, R199, 0xffff, RZ, 0xc0, !PT ;  /* 0x0000ffffc7997812 */ /* 0x000fc400078ec0ff */
[----:B------:R-:W-:Y:S02]  /*5370*/  LOP3.LUT R201, R201, 0xffff, RZ, 0xc0, !PT ;  /* 0x0000ffffc9c97812 */ /* 0x000fe400078ec0ff */
[----:B------:R-:W-:Y:S02]  /*5380*/  LOP3.LUT R203, R203, 0xffff, RZ, 0xc0, !PT ;  /* 0x0000ffffcbcb7812 */ /* 0x000fe400078ec0ff */
[----:B------:R-:W-:Y:S02]  /*5390*/  LOP3.LUT R252, R205, 0xffff, RZ, 0xc0, !PT ;  /* 0x0000ffffcdfc7812 */ /* 0x000fe400078ec0ff */
[----:B------:R-:W-:Y:S02]  /*53a0*/  LOP3.LUT R155, R207, 0xffff, RZ, 0xc0, !PT ;  /* 0x0000ffffcf9b7812 */ /* 0x000fe400078ec0ff */
[----:B------:R-:W-:Y:S02]  /*53b0*/  LOP3.LUT R209, R209, 0xffff, RZ, 0xc0, !PT ;  /* 0x0000ffffd1d17812 */ /* 0x000fe400078ec0ff */
        /* <DEDUP_REMOVED lines=10> */
[----:B------:R-:W-:Y:S02]  /*5460*/  PRMT R239, R169, 0x3340, R239 ;  /* 0x00003340a9ef7816 */ /* 0x000fe400000000ef */
        /* <DEDUP_REMOVED lines=14> */
[----:B------:R-:W-:Y:S02]  /*5550*/  PRMT R169, R142, 0x3340, R141 ;  /* 0x000033408ea97816 */ /* 0x000fe4000000008d */
[----:B------:R-:W-:Y:S02]  /*5560*/  PRMT R146, R146, 0x3340, R189 ;  /* 0x0000334092927816 */ /* 0x000fe400000000bd */
[----:B------:R-:W-:Y:S02]  /*5570*/  PRMT R153, R153, 0x3340, R201 ;  /* 0x0000334099997816 */ /* 0x000fe400000000c9 */
[----:B------:R-:W-:Y:S02]  /*5580*/  PRMT R252, R203, 0x3340, R252 ;  /* 0x00003340cbfc7816 */ /* 0x000fe400000000fc */
[----:B------:R-:W-:Y:S02]  /*5590*/  PRMT R155, R155, 0x3340, R209 ;  /* 0x000033409b9b7816 */ /* 0x000fe400000000d1 */
[----:B------:R-:W-:-:S02]  /*55a0*/  PRMT R157, R157, 0x3340, R213 ;  /* 0x000033409d9d7816 */ /* 0x000fc400000000d5 */
        /* <DEDUP_REMOVED lines=22> */
[----:B------:R-:W-:Y:S01]  /*5710*/  PRMT R139, R163, 0x5410, R165 ;  /* 0x00005410a38b7816 */ /* 0x000fe200000000a5 */
[----:B------:R-:W-:Y:S01]  /*5720*/  STS.128 [R13+UR12], R140 ;  /* 0x0000008c0d007988 */ /* 0x000fe20008000c0c */
[----:B------:R-:W-:-:S02]  /*5730*/  PRMT R144, R167, 0x5410, R238 ;  /* 0x00005410a7907816 */ /* 0x000fc400000000ee */
[----:B------:R-:W-:Y:S02]  /*5740*/  PRMT R145, R239, 0x5410, R240 ;  /* 0x00005410ef917816 */ /* 0x000fe400000000f0 */
[----:B------:R-:W-:Y:S02]  /*5750*/  PRMT R146, R242, 0x5410, R245 ;  /* 0x00005410f2927816 */ /* 0x000fe400000000f5 */
[----:B------:R-:W-:Y:S01]  /*5760*/  PRMT R147, R246, 0x5410, R249 ;  /* 0x00005410f6937816 */ /* 0x000fe200000000f9 */
[----:B------:R0:W-:Y:S01]  /*5770*/  STS.128 [R10+UR12], R132 ;  /* 0x000000840a007988 */ /* 0x0001e20008000c0c */
[----:B------:R-:W-:-:S03]  /*5780*/  LOP3.LUT R238, R3, 0x10, RZ, 0x3c, !PT ;  /* 0x0000001003ee7812 */ /* 0x000fc600078e3cff */
[----:B------:R-:W-:Y:S04]  /*5790*/  STS.128 [R9+UR12], R136 ;  /* 0x0000008809007988 */ /* 0x000fe80008000c0c */
[----:B------:R-:W-:Y:S04]  /*57a0*/  STS.128 [R8+UR12], R144 ;  /* 0x0000009008007988 */ /* 0x000fe80008000c0c */
[----:B---3--:R-:W-:Y:S01]  /*57b0*/  STS.U8 [R3+UR12+0x2000], R222 ;  /* 0x002000de03007988 */ /* 0x008fe2000800000c */
[C---:B0-----:R-:W-:Y:S02]  /*57c0*/  LOP3.LUT R132, R3.reuse, 0x20, RZ, 0x3c, !PT ;  /* 0x0000002003847812 */ /* 0x041fe400078e3cff */
[----:B------:R-:W-:Y:S01]  /*57d0*/  LOP3.LUT R134, R3, 0x30, RZ, 0x3c, !PT ;  /* 0x0000003003867812 */ /* 0x000fe200078e3cff */
[----:B------:R-:W-:Y:S04]  /*57e0*/  STS.U8 [R3+UR12+0x2200], R224 ;  /* 0x002200e003007988 */ /* 0x000fe8000800000c */
[----:B------:R-:W-:Y:S04]  /*57f0*/  STS.U8 [R3+UR12+0x2400], R226 ;  /* 0x002400e203007988 */ /* 0x000fe8000800000c */
[----:B------:R-:W-:Y:S04]  /*5800*/  STS.U8 [R3+UR12+0x2600], R228 ;  /* 0x002600e403007988 */ /* 0x000fe8000800000c */
[----:B------:R-:W-:Y:S04]  /*5810*/  STS.U8 [R3+UR12+0x2e00], R230 ;  /* 0x002e00e603007988 */ /* 0x000fe8000800000c */
[----:B--2---:R-:W-:Y:S04]  /*5820*/  STS.U8 [R3+UR12+0x2c00], R232 ;  /* 0x002c00e803007988 */ /* 0x004fe8000800000c */
[----:B------:R-:W-:Y:S04]  /*5830*/  STS.U8 [R3+UR12+0x2a00], R234 ;  /* 0x002a00ea03007988 */ /* 0x000fe8000800000c */
[----:B------:R-:W-:Y:S04]  /*5840*/  STS.U8 [R3+UR12+0x2800], R236 ;  /* 0x002800ec03007988 */ /* 0x000fe8000800000c */
[----:B------:R0:W-:Y:S04]  /*5850*/  STS.U8 [R238+UR12+0x2080], R89 ;  /* 0x00208059ee007988 */ /* 0x0001e8000800000c */
        /* <DEDUP_REMOVED lines=22> */
[----:B------:R1:W-:Y:S01]  /*59c0*/  STS.U8 [R134+UR12+0x2f80], R151 ;  /* 0x002f809786007988 */ /* 0x0003e2000800000c */
[----:B------:R2:W-:Y:S06]  /*59d0*/  MEMBAR.ALL.CTA ;  /* 0x0000000000007992 */ /* 0x0005ec0000008000 */
[----:B--2---:R-:W2:Y:S01]  /*59e0*/  FENCE.VIEW.ASYNC.S ;  /* 0x00000000000073c6 */ /* 0x004ea20000000000 */
[----:B------:R-:W-:Y:S01]  /*59f0*/  R2UR UR4, R19 ;  /* 0x00000000130472ca */ /* 0x000fe200000e0000 */
[----:B--2---:R-:W-:Y:S06]  /*5a00*/  BAR.SYNC.DEFER_BLOCKING 0x0 ;  /* 0x0000000000007b1d */ /* 0x004fec0000010000 */
[----:B------:R-:W-:Y:S01]  /*5a10*/  UMOV UR5, 0x80000020 ;  /* 0x8000002000057882 */ /* 0x000fe20000000000 */
[----:B------:R-:W-:-:S06]  /*5a20*/  WARPGROUP.ARRIVE ;  /* 0x00000000000079c5 */ /* 0x000fcc0000000000 */
[----:B------:R-:W-:Y:S01]  /*5a30*/  QGMMA.64x64x32.F32.E4M3.E4M3 R56, gdesc[UR4], R56 ;  /* 0x00e00000043879f3 */ /* 0x000fe20008700838 */
[----:B------:R-:W-:Y:S01]  /*5a40*/  UMOV UR18, UR6 ;  /* 0x0000000600127c82 */ /* 0x000fe20008000000 */
[----:B------:R-:W-:Y:S02]  /*5a50*/  UMOV UR19, UR7 ;  /* 0x0000000700137c82 */ /* 0x000fe40008000000 */
[----:B------:R-:W-:Y:S04]  /*5a60*/  QGMMA.64x64x32.F32.E4M3.E4M3 R56, gdesc[UR8], R56 ;  /* 0x00e00000083879f3 */ /* 0x000fe80008700838 */
[----:B------:R-:W-:Y:S01]  /*5a70*/  QGMMA.64x64x32.F32.E4M3.E4M3 R24, gdesc[UR16], R24 ;  /* 0x00e00000101879f3 */ /* 0x000fe20008700818 */
[----:B------:R-:W-:Y:S01]  /*5a80*/  UMOV UR22, UR10 ;  /* 0x0000000a00167c82 */ /* 0x000fe20008000000 */
[----:B------:R-:W-:Y:S01]  /*5a90*/  UMOV UR23, UR11 ;  /* 0x0000000b00177c82 */ /* 0x000fe20008000000 */
[----:B------:R-:W-:-:S02]  /*5aa0*/  USHF.R.S32.HI UR4, URZ, 0x1f, UR13 ;  /* 0x0000001f3f047899 */ /* 0x000fc4000801140d */
[----:B------:R-:W-:Y:S01]  /*5ab0*/  IADD3 R212, P1, R212, UR13, RZ ;  /* 0x0000000dd4d47c10 */ /* 0x000fe2000ff3e0ff */
[----:B0-----:R-:W-:-:S03]  /*5ac0*/  IMAD.SHL.U32 R89, R14, 0x40, RZ ;  /* 0x000000400e597824 */ /* 0x001fc600078e00ff */
[----:B------:R-:W-:Y:S02]  /*5ad0*/  IADD3.X R190, R190, UR4, RZ, P1, !PT ;  /* 0x00000004bebe7c10 */ /* 0x000fe40008ffe4ff */
[----:B------:R-:W-:Y:S02]  /*5ae0*/  IADD3 R192, P1, R192, UR13, RZ ;  /* 0x0000000dc0c07c10 */ /* 0x000fe4000ff3e0ff */
[----:B------:R-:W-:Y:S02]  /*5af0*/  IADD3 R16, P0, R89, R16, RZ ;  /* 0x0000001059107210 */ /* 0x000fe40007f1e0ff */
[----:B------:R-:W-:Y:S02]  /*5b00*/  IADD3 R12, P5, R12, UR13, RZ ;  /* 0x0000000d0c0c7c10 */ /* 0x000fe4000ffbe0ff */
[----:B------:R-:W-:Y:S02]  /*5b10*/  IADD3 R206, P4, R206, UR13, RZ ;  /* 0x0000000dcece7c10 */ /* 0x000fe4000ff9e0ff */
[----:B------:R-:W-:-:S02]  /*5b20*/  IADD3 R208, P3, R208, UR13, RZ ;  /* 0x0000000dd0d07c10 */ /* 0x000fc4000ff7e0ff */
[----:B------:R-:W-:Y:S02]  /*5b30*/  IADD3 R210, P2, R210, UR13, RZ ;  /* 0x0000000dd2d27c10 */ /* 0x000fe4000ff5e0ff */
[----:B------:R-:W-:Y:S01]  /*5b40*/  IADD3.X R162, R162, UR4, RZ, P1, !PT ;  /* 0x00000004a2a27c10 */ /* 0x000fe20008ffe4ff */
[----:B------:R-:W-:Y:S01]  /*5b50*/  QGMMA.64x64x32.F32.E4M3.E4M3 R24, gdesc[UR20], R24, gsb0 ;  /* 0x00e00000141879f3 */ /* 0x000fe20008000818 */
[----:B------:R-:W-:Y:S02]  /*5b60*/  IADD3 R164, P1, R164, UR13, RZ ;  /* 0x0000000da4a47c10 */ /* 0x000fe4000ff3e0ff */
[----:B------:R-:W-:Y:S02]  /*5b70*/  LEA.HI.X.SX32 R21, R89, R21, 0x1, P0 ;  /* 0x0000001559157211 */ /* 0x000fe400000f0eff */
[----:B------:R-:W-:Y:S02]  /*5b80*/  IADD3.X R220, R220, UR4, RZ, P5, !PT ;  /* 0x00000004dcdc7c10 */ /* 0x000fe4000affe4ff */
[----:B------:R-:W-:-:S02]  /*5b90*/  IADD3.X R202, R202, UR4, RZ, P4, !PT ;  /* 0x00000004caca7c10 */ /* 0x000fc4000a7fe4ff */
[----:B------:R-:W-:Y:S02]  /*5ba0*/  IADD3.X R198, R198, UR4, RZ, P3, !PT ;  /* 0x00000004c6c67c10 */ /* 0x000fe40009ffe4ff */
[----:B------:R-:W-:Y:S02]  /*5bb0*/  IADD3.X R194, R194, UR4, RZ, P2, !PT ;  /* 0x00000004c2c27c10 */ /* 0x000fe400097fe4ff */
[----:B------:R-:W-:Y:S02]  /*5bc0*/  IADD3 R214, P0, R214, UR13, RZ ;  /* 0x0000000dd6d67c10 */ /* 0x000fe4000ff1e0ff */
[----:B------:R-:W-:Y:S02]  /*5bd0*/  IADD3 R216, P6, R216, UR13, RZ ;  /* 0x0000000dd8d87c10 */ /* 0x000fe4000ffde0ff */
[----:B------:R-:W-:Y:S02]  /*5be0*/  IADD3 R218, P5, R218, UR13, RZ ;  /* 0x0000000ddada7c10 */ /* 0x000fe4000ffbe0ff */
[----:B------:R-:W-:-:S02]  /*5bf0*/  IADD3 R204, P4, R204, UR13, RZ ;  /* 0x0000000dcccc7c10 */ /* 0x000fc4000ff9e0ff */
[----:B------:R-:W-:Y:S02]  /*5c00*/  IADD3 R200, P3, R200, UR13, RZ ;  /* 0x0000000dc8c87c10 */ /* 0x000fe4000ff7e0ff */
[----:B------:R-:W-:Y:S01]  /*5c10*/  IADD3 R196, P2, R196, UR13, RZ ;  /* 0x0000000dc4c47c10 */ /* 0x000fe2000ff5e0ff */
[----:B------:R-:W-:Y:S01]  /*5c20*/  VIADD R23, R23, 0xffffffff ;  /* 0xffffffff17177836 */ /* 0x000fe20000000000 */
[----:B------:R-:W-:Y:S02]  /*5c30*/  IADD3.X R118, R118, UR4, RZ, P1, !PT ;  /* 0x0000000476767c10 */ /* 0x000fe40008ffe4ff */
[----:B------:R-:W-:Y:S02]  /*5c40*/  IADD3 R120, P1, R120, UR13, RZ ;  /* 0x0000000d78787c10 */ /* 0x000fe4000ff3e0ff */
[----:B------:R-:W-:Y:S02]  /*5c50*/  IADD3.X R186, R186, UR4, RZ, P0, !PT ;  /* 0x00000004baba7c10 */ /* 0x000fe400087fe4ff */
[----:B------:R-:W-:-:S02]  /*5c60*/  IADD3.X R182, R182, UR4, RZ, P6, !PT ;  /* 0x00000004b6b67c10 */ /* 0x000fc4000b7fe4ff */
[----:B------:R-:W-:Y:S02]  /*5c70*/  IADD3.X R178, R178, UR4, RZ, P5, !PT ;  /* 0x00000004b2b27c10 */ /* 0x000fe4000affe4ff */
[----:B------:R-:W-:Y:S02]  /*5c80*/  IADD3.X R174, R174, UR4, RZ, P4, !PT ;  /* 0x00000004aeae7c10 */ /* 0x000fe4000a7fe4ff */
[----:B------:R-:W-:Y:S02]  /*5c90*/  IADD3.X R170, R170, UR4, RZ, P3, !PT ;  /* 0x00000004aaaa7c10 */ /* 0x000fe40009ffe4ff */
[----:B------:R-:W-:Y:S02]  /*5ca0*/  IADD3.X R166, R166, UR4, RZ, P2, !PT ;  /* 0x00000004a6a67c10 */ /* 0x000fe400097fe4ff */
[----:B------:R-:W-:Y:S02]  /*5cb0*/  IADD3 R188, P0, R188, UR13, RZ ;  /* 0x0000000dbcbc7c10 */ /* 0x000fe4000ff1e0ff */
[----:B------:R-:W-:-:S02]  /*5cc0*/  IADD3 R184, P6, R184, UR13, RZ ;  /* 0x0000000db8b87c10 */ /* 0x000fc4000ffde0ff */
[----:B------:R-:W-:Y:S02]  /*5cd0*/  IADD3 R180, P5, R180, UR13, RZ ;  /* 0x0000000db4b47c10 */ /* 0x000fe4000ffbe0ff */
[----:B------:R-:W-:Y:S02]  /*5ce0*/  IADD3 R176, P4, R176, UR13, RZ ;  /* 0x0000000db0b07c10 */ /* 0x000fe4000ff9e0ff */
[----:B------:R-:W-:Y:S02]  /*5cf0*/  IADD3 R172, P3, R172, UR13, RZ ;  /* 0x0000000dacac7c10 */ /* 0x000fe4000ff7e0ff */
[----:B------:R-:W-:Y:S02]  /*5d00*/  IADD3 R168, P2, R168, UR13, RZ ;  /* 0x0000000da8a87c10 */ /* 0x000fe4000ff5e0ff */
[----:B------:R-:W-:Y:S02]  /*5d10*/  IADD3.X R92, R92, UR4, RZ, P1, !PT ;  /* 0x000000045c5c7c10 */ /* 0x000fe40008ffe4ff */
[----:B------:R-:W-:-:S02]  /*5d20*/  ISETP.NE.U32.AND P1, PT, R23, RZ, PT ;  /* 0x000000ff1700720c */ /* 0x000fc40003f25070 */
[----:B------:R-:W-:Y:S02]  /*5d30*/  IADD3.X R158, R158, UR4, RZ, P0, !PT ;  /* 0x000000049e9e7c10 */ /* 0x000fe400087fe4ff */
[----:B------:R-:W-:Y:S02]  /*5d40*/  IADD3.X R154, R154, UR4, RZ, P6, !PT ;  /* 0x000000049a9a7c10 */ /* 0x000fe4000b7fe4ff */
[----:B------:R-:W-:Y:S02]  /*5d50*/  IADD3.X R150, R150, UR4, RZ, P5, !PT ;  /* 0x0000000496967c10 */ /* 0x000fe4000affe4ff */
[----:B------:R-:W-:Y:S02]  /*5d60*/  IADD3.X R130, R130, UR4, RZ, P4, !PT ;  /* 0x0000000482827c10 */ /* 0x000fe4000a7fe4ff */
[----:B------:R-:W-:Y:S02]  /*5d70*/  IADD3.X R126, R126, UR4, RZ, P3, !PT ;  /* 0x000000047e7e7c10 */ /* 0x000fe40009ffe4ff */
[----:B------:R-:W-:-:S02]  /*5d80*/  IADD3.X R122, R122, UR4, RZ, P2, !PT ;  /* 0x000000047a7a7c10 */ /* 0x000fc400097fe4ff */
[----:B------:R-:W-:Y:S02]  /*5d90*/  IADD3 R160, P0, R160, UR13, RZ ;  /* 0x0000000da0a07c10 */ /* 0x000fe4000ff1e0ff */
[----:B------:R-:W-:Y:S02]  /*5da0*/  IADD3 R156, P6, R156, UR13, RZ ;  /* 0x0000000d9c9c7c10 */ /* 0x000fe4000ffde0ff */
[----:B------:R-:W-:Y:S02]  /*5db0*/  IADD3 R152, P5, R152, UR13, RZ ;  /* 0x0000000d98987c10 */ /* 0x000fe4000ffbe0ff */
[----:B------:R-:W-:Y:S02]  /*5dc0*/  IADD3 R148, P4, R148, UR13, RZ ;  /* 0x0000000d94947c10 */ /* 0x000fe4000ff9e0ff */
[----:B------:R-:W-:Y:S02]  /*5dd0*/  IADD3 R128, P3, R128, UR13, RZ ;  /* 0x0000000d80807c10 */ /* 0x000fe4000ff7e0ff */
[----:B------:R-:W-:-:S02]  /*5de0*/  IADD3 R124, P2, R124, UR13, RZ ;  /* 0x0000000d7c7c7c10 */ /* 0x000fc4000ff5e0ff */
        /* <DEDUP_REMOVED lines=11> */
[----:B------:R-:W-:Y:S01]  /*5ea0*/  IADD3 R96, P2, R96, UR13, RZ ;  /* 0x0000000d60607c10 */ /* 0x000fe2000ff5e0ff */
[----:B------:R-:W-:-:S02]  /*5eb0*/  WARPGROUP.DEPBAR.LE gsb0, 0x0 ;  /* 0x00008000000079c5 */ /* 0x000fc40000010000 */
[----:B------:R-:W-:Y:S02]  /*5ec0*/  IADD3.X R4, R4, UR4, RZ, P0, !PT ;  /* 0x0000000404047c10 */ /* 0x000fe400087fe4ff */
[----:B------:R-:W-:Y:S02]  /*5ed0*/  IADD3.X R90, R90, UR4, RZ, P6, !PT ;  /* 0x000000045a5a7c10 */ /* 0x000fe4000b7fe4ff */
[----:B------:R-:W-:Y:S02]  /*5ee0*/  IADD3.X R88, R88, UR4, RZ, P5, !PT ;  /* 0x0000000458587c10 */ /* 0x000fe4000affe4ff */
[----:B------:R-:W-:Y:S02]  /*5ef0*/  IADD3.X R22, R22, UR4, RZ, P4, !PT ;  /* 0x0000000416167c10 */ /* 0x000fe4000a7fe4ff */
[----:B------:R-:W-:Y:S02]  /*5f00*/  IADD3.X R20, R20, UR4, RZ, P3, !PT ;  /* 0x0000000414147c10 */ /* 0x000fe40009ffe4ff */
[----:B------:R-:W-:Y:S01]  /*5f10*/  IADD3.X R18, R18, UR4, RZ, P2, !PT ;  /* 0x0000000412127c10 */ /* 0x000fe200097fe4ff */
[----:B------:R-:W-:Y:S01]  /*5f20*/  VIADD R17, R17, 0xffffffc0 ;  /* 0xffffffc011117836 */ /* 0x000fe20000000000 */
[----:B-1----:R-:W-:Y:S06]  /*5f30*/  @P1 BRA `(.L_x_2) ;  /* 0xffffffd000101947 */ /* 0x002fec000383ffff */
.L_x_1:
[----:B------:R-:W-:Y:S01]  /*5f40*/  BAR.SYNC.DEFER_BLOCKING 0x0 ;  /* 0x0000000000007b1d */ /* 0x000fe20000010000 */
[C---:B------:R-:W-:Y:S01]  /*5f50*/  IMAD.SHL.U32 R4, R2.reuse, 0x10, RZ ;  /* 0x0000001002047824 */ /* 0x040fe200078e00ff */
[----:B------:R-:W-:Y:S01]  /*5f60*/  F2FP.SATFINITE.E4M3.F32.PACK_AB_MERGE_C R58, R59, R58, RZ ;  /* 0x0000003a3b3a723e */ /* 0x000fe200048070ff */
[----:B------:R-:W-:Y:S01]  /*5f70*/  IMAD.SHL.U32 R2, R2, 0x40, RZ ;  /* 0x0000004002027824 */ /* 0x000fe200078e00ff */
[----:B------:R-:W-:Y:S01]  /*5f80*/  F2FP.SATFINITE.E4M3.F32.PACK_AB_MERGE_C R63, R63, R62, RZ ;  /* 0x0000003e3f3f723e */ /* 0x000fe200048070ff */
[----:B------:R-:W-:Y:S01]  /*5f90*/  IMAD.SHL.U32 R0, R0, 0x40, RZ ;  /* 0x0000004000007824 */ /* 0x000fe200078e00ff */
[----:B------:R-:W-:Y:S01]  /*5fa0*/  LOP3.LUT R4, R4, 0xf0, RZ, 0xc0, !PT ;  /* 0x000000f004047812 */ /* 0x000fe200078ec0ff */
[----:B------:R-:W-:Y:S01]  /*5fb0*/  ULDC.64 UR6, c[0x0][0x228] ;  /* 0x00008a0000067ab9 */ /* 0x000fe20000000a00 */
[----:B------:R-:W-:Y:S01]  /*5fc0*/  LOP3.LUT R9, R2, 0x400, RZ, 0xc0, !PT ;  /* 0x0000040002097812 */ /* 0x000fe200078ec0ff */
[----:B------:R-:W-:Y:S01]  /*5fd0*/  ULDC UR4, c[0x0][0x244] ;  /* 0x0000910000047ab9 */ /* 0x000fe20000000800 */
[----:B------:R-:W-:-:S02]  /*5fe0*/  LOP3.LUT R7, R7, 0x300, RZ, 0xc0, !PT ;  /* 0x0000030007077812 */ /* 0x000fc400078ec0ff */
[----:B------:R-:W-:Y:S02]  /*5ff0*/  IADD3 R4, R9, UR12, R4 ;  /* 0x0000000c09047c10 */ /* 0x000fe4000fffe004 */
[----:B------:R-:W-:Y:S02]  /*6000*/  F2FP.SATFINITE.E4M3.F32.PACK_AB_MERGE_C R56, R57, R56, RZ ;  /* 0x000000383938723e */ /* 0x000fe400048070ff */
[----:B------:R-:W-:Y:S02]  /*6010*/  F2FP.SATFINITE.E4M3.F32.PACK_AB_MERGE_C R61, R61, R60, RZ ;  /* 0x0000003c3d3d723e */ /* 0x000fe400048070ff */
[----:B------:R-:W-:Y:S01]  /*6020*/  F2FP.SATFINITE.E4M3.F32.PACK_AB_MERGE_C R24, R25, R24, RZ ;  /* 0x000000181918723e */ /* 0x000fe200048070ff */
[----:B------:R-:W-:Y:S01]  /*6030*/  IMAD.IADD R25, R7, 0x1, R4 ;  /* 0x0000000107197824 */ /* 0x000fe200078e0204 */
[----:B------:R-:W-:Y:S02]  /*6040*/  F2FP.SATFINITE.E4M3.F32.PACK_AB_MERGE_C R26, R27, R26, RZ ;  /* 0x0000001a1b1a723e */ /* 0x000fe400048070ff */
[----:B------:R-:W-:-:S02]  /*6050*/  F2FP.SATFINITE.E4M3.F32.PACK_AB_MERGE_C R29, R29, R28, RZ ;  /* 0x0000001c1d1d723e */ /* 0x000fc400048070ff */
[----:B------:R-:W-:Y:S02]  /*6060*/  F2FP.SATFINITE.E4M3.F32.PACK_AB_MERGE_C R31, R31, R30, RZ ;  /* 0x0000001e1f1f723e */ /* 0x000fe400048070ff */
[----:B------:R-:W-:Y:S02]  /*6070*/  PRMT R57, R58, 0x5410, R63 ;  /* 0x000054103a397816 */ /* 0x000fe4000000003f */
[----:B------:R-:W-:Y:S02]  /*6080*/  PRMT R56, R56, 0x5410, R61 ;  /* 0x0000541038387816 */ /* 0x000fe4000000003d */
[----:B------:R-:W-:Y:S02]  /*6090*/  PRMT R58, R24, 0x5410, R29 ;  /* 0x00005410183a7816 */ /* 0x000fe4000000001d */
[----:B------:R-:W-:Y:S02]  /*60a0*/  PRMT R59, R26, 0x5410, R31 ;  /* 0x000054101a3b7816 */ /* 0x000fe4000000001f */
[----:B------:R-:W-:-:S02]  /*60b0*/  LEA R16, R3, UR12, 0x4 ;  /* 0x0000000c03107c11 */ /* 0x000fc4000f8e20ff */
[----:B------:R-:W-:Y:S01]  /*60c0*/  F2FP.SATFINITE.E4M3.F32.PACK_AB_MERGE_C R66, R67, R66, RZ ;  /* 0x000000424342723e */ /* 0x000fe200048070ff */
[----:B------:R-:W-:Y:S01]  /*60d0*/  STSM.16.M88.4 [R25], R56 ;  /* 0x0000003819007844 */ /* 0x000fe20000000200 */
[----:B------:R-:W-:Y:S02]  /*60e0*/  F2FP.SATFINITE.E4M3.F32.PACK_AB_MERGE_C R71, R71, R70, RZ ;  /* 0x000000464747723e */ /* 0x000fe400048070ff */
[----:B------:R-:W-:Y:S01]  /*60f0*/  F2FP.SATFINITE.E4M3.F32.PACK_AB_MERGE_C R64, R65, R64, RZ ;  /* 0x000000404140723e */ /* 0x000fe200048070ff */
[----:B------:R-:W-:Y:S01]  /*6100*/  BAR.SYNC.DEFER_BLOCKING 0x0 ;  /* 0x0000000000007b1d */ /* 0x000fe20000010000 */
[----:B------:R-:W-:Y:S02]  /*6110*/  F2FP.SATFINITE.E4M3.F32.PACK_AB_MERGE_C R69, R69, R68, RZ ;  /* 0x000000444545723e */ /* 0x000fe400048070ff */
[----:B------:R-:W-:Y:S02]  /*6120*/  F2FP.SATFINITE.E4M3.F32.PACK_AB_MERGE_C R32, R33, R32, RZ ;  /* 0x000000202120723e */ /* 0x000fe400048070ff */
[----:B------:R-:W-:-:S02]  /*6130*/  F2FP.SATFINITE.E4M3.F32.PACK_AB_MERGE_C R34, R35, R34, RZ ;  /* 0x000000222322723e */ /* 0x000fc400048070ff */
[----:B------:R-:W-:Y:S02]  /*6140*/  F2FP.SATFINITE.E4M3.F32.PACK_AB_MERGE_C R37, R37, R36, RZ ;  /* 0x000000242525723e */ /* 0x000fe400048070ff */
[----:B------:R-:W-:Y:S02]  /*6150*/  F2FP.SATFINITE.E4M3.F32.PACK_AB_MERGE_C R39, R39, R38, RZ ;  /* 0x000000262727723e */ /* 0x000fe400048070ff */
[----:B------:R-:W-:Y:S02]  /*6160*/  PRMT R65, R66, 0x5410, R71 ;  /* 0x0000541042417816 */ /* 0x000fe40000000047 */
[----:B------:R-:W-:Y:S02]  /*6170*/  PRMT R64, R64, 0x5410, R69 ;  /* 0x0000541040407816 */ /* 0x000fe40000000045 */
[----:B------:R-:W-:Y:S02]  /*6180*/  PRMT R66, R32, 0x5410, R37 ;  /* 0x0000541020427816 */ /* 0x000fe40000000025 */
[----:B------:R-:W-:-:S02]  /*6190*/  PRMT R67, R34, 0x5410, R39 ;  /* 0x0000541022437816 */ /* 0x000fc40000000027 */
[----:B------:R-:W-:Y:S02]  /*61a0*/  F2FP.SATFINITE.E4M3.F32.PACK_AB_MERGE_C R74, R75, R74, RZ ;  /* 0x0000004a4b4a723e */ /* 0x000fe400048070ff */
[----:B------:R-:W-:Y:S02]  /*61b0*/  F2FP.SATFINITE.E4M3.F32.PACK_AB_MERGE_C R79, R79, R78, RZ ;  /* 0x0000004e4f4f723e */ /* 0x000fe400048070ff */
[----:B------:R-:W-:Y:S01]  /*61c0*/  F2FP.SATFINITE.E4M3.F32.PACK_AB_MERGE_C R72, R73, R72, RZ ;  /* 0x000000484948723e */ /* 0x000fe200048070ff */
[----:B------:R-:W0:Y:S01]  /*61d0*/  LDS.128 R12, [R16] ;  /* 0x00000000100c7984 */ /* 0x000e220000000c00 */
[----:B------:R-:W-:Y:S02]  /*61e0*/  F2FP.SATFINITE.E4M3.F32.PACK_AB_MERGE_C R77, R77, R76, RZ ;  /* 0x0000004c4d4d723e */ /* 0x000fe400048070ff */
[----:B------:R-:W-:Y:S01]  /*61f0*/  F2FP.SATFINITE.E4M3.F32.PACK_AB_MERGE_C R40, R41, R40, RZ ;  /* 0x000000282928723e */ /* 0x000fe200048070ff */
[----:B------:R-:W-:Y:S01]  /*6200*/  BAR.SYNC.DEFER_BLOCKING 0x0 ;  /* 0x0000000000007b1d */ /* 0x000fe20000010000 */
[----:B------:R-:W-:-:S02]  /*6210*/  F2FP.SATFINITE.E4M3.F32.PACK_AB_MERGE_C R42, R43, R42, RZ ;  /* 0x0000002a2b2a723e */ /* 0x000fc400048070ff */
[----:B------:R-:W-:Y:S02]  /*6220*/  F2FP.SATFINITE.E4M3.F32.PACK_AB_MERGE_C R45, R45, R44, RZ ;  /* 0x0000002c2d2d723e */ /* 0x000fe400048070ff */
[----:B------:R-:W-:Y:S02]  /*6230*/  F2FP.SATFINITE.E4M3.F32.PACK_AB_MERGE_C R47, R47, R46, RZ ;  /* 0x0000002e2f2f723e */ /* 0x000fe400048070ff */
[----:B------:R-:W-:Y:S02]  /*6240*/  PRMT R73, R74, 0x5410, R79 ;  /* 0x000054104a497816 */ /* 0x000fe4000000004f */
[----:B------:R-:W-:Y:S02]  /*6250*/  PRMT R72, R72, 0x5410, R77 ;  /* 0x0000541048487816 */ /* 0x000fe4000000004d */
[----:B------:R-:W-:Y:S02]  /*6260*/  PRMT R74, R40, 0x5410, R45 ;  /* 0x00005410284a7816 */ /* 0x000fe4000000002d */
[----:B------:R-:W-:-:S02]  /*6270*/  PRMT R75, R42, 0x5410, R47 ;  /* 0x000054102a4b7816 */ /* 0x000fc4000000002f */
[----:B------:R-:W-:Y:S02]  /*6280*/  LOP3.LUT R0, R5, 0x40, R0, 0xf8, !PT ;  /* 0x0000004005007812 */ /* 0x000fe400078ef800 */
[----:B------:R-:W-:Y:S01]  /*6290*/  ISETP.GE.AND P0, PT, R6, UR6, PT ;  /* 0x0000000606007c0c */ /* 0x000fe2000bf06270 */
[----:B------:R-:W-:Y:S01]  /*62a0*/  ULDC UR6, c[0x0][0x248] ;  /* 0x0000920000067ab9 */ /* 0x000fe20000000800 */
[C---:B------:R-:W-:Y:S02]  /*62b0*/  LOP3.LUT R2, R0.reuse, 0x4, RZ, 0xfc, !PT ;  /* 0x0000000400027812 */ /* 0x040fe400078efcff */
[----:B------:R-:W-:Y:S02]  /*62c0*/  LOP3.LUT R4, R0, 0x2, RZ, 0xfc, !PT ;  /* 0x0000000200047812 */ /* 0x000fe400078efcff */
[----:B------:R-:W-:Y:S01]  /*62d0*/  ISETP.LT.AND P4, PT, R2, UR7, !P0 ;  /* 0x0000000702007c0c */ /* 0x000fe2000c781270 */
[----:B------:R-:W-:Y:S01]  /*62e0*/  STSM.16.M88.4 [R25], R64 ;  /* 0x0000004019007844 */ /* 0x000fe20000000200 */
[----:B------:R-:W-:Y:S01]  /*62f0*/  LOP3.LUT R3, R0, 0x3, RZ, 0xfc, !PT ;  /* 0x0000000300037812 */ /* 0x000fe200078efcff */
[----:B------:R-:W-:Y:S01]  /*6300*/  IMAD R2, R6, UR4, RZ ;  /* 0x0000000406027c24 */ /* 0x000fe2000f8e02ff */
[----:B------:R-:W-:Y:S01]  /*6310*/  ISETP.LT.AND P1, PT, R4, UR7, !P0 ;  /* 0x0000000704007c0c */ /* 0x000fe2000c721270 */
[----:B------:R-:W-:Y:S01]  /*6320*/  BAR.SYNC.DEFER_BLOCKING 0x0 ;  /* 0x0000000000007b1d */ /* 0x000fe20000010000 */
[----:B------:R-:W-:Y:S01]  /*6330*/  ISETP.LT.AND P5, PT, R3, UR7, !P0 ;  /* 0x0000000703007c0c */ /* 0x000fe2000c7a1270 */
[C---:B------:R-:W-:Y:S01]  /*6340*/  IMAD R4, R0.reuse, UR6, RZ ;  /* 0x0000000600047c24 */ /* 0x040fe2000f8e02ff */
[----:B------:R-:W-:-:S02]  /*6350*/  LOP3.LUT R5, R0, 0x1, RZ, 0xfc, !PT ;  /* 0x0000000100057812 */ /* 0x000fc400078efcff */
[----:B------:R-:W-:Y:S01]  /*6360*/  F2FP.SATFINITE.E4M3.F32.PACK_AB_MERGE_C R82, R83, R82, RZ ;  /* 0x000000525352723e */ /* 0x000fe200048070ff */
[----:B------:R-:W-:Y:S01]  /*6370*/  ULDC.64 UR4, c[0x0][0x220] ;  /* 0x0000880000047ab9 */ /* 0x000fe20000000a00 */
[----:B------:R-:W-:Y:S01]  /*6380*/  ISETP.LT.AND P2, PT, R5, UR7, !P0 ;  /* 0x0000000705007c0c */ /* 0x000fe2000c741270 */
[----:B------:R-:W-:Y:S01]  /*6390*/  VIADD R21, R4, UR6 ;  /* 0x0000000604157c36 */ /* 0x000fe20008000000 */
[C---:B------:R-:W-:Y:S02]  /*63a0*/  IADD3 R3, P3, R2.reuse, UR4, RZ ;  /* 0x0000000402037c10 */ /* 0x040fe4000ff7e0ff */
[----:B------:R-:W-:Y:S01]  /*63b0*/  F2FP.SATFINITE.E4M3.F32.PACK_AB_MERGE_C R87, R87, R86, RZ ;  /* 0x000000565757723e */ /* 0x000fe200048070ff */
[----:B------:R-:W-:Y:S01]  /*63c0*/  VIADD R23, R21, UR6 ;  /* 0x0000000615177c36 */ /* 0x000fe20008000000 */
[----:B------:R-:W-:Y:S02]  /*63d0*/  LEA.HI.X.SX32 R2, R2, UR5, 0x1, P3 ;  /* 0x0000000502027c11 */ /* 0x000fe400098f0eff */
[----:B------:R-:W-:Y:S01]  /*63e0*/  IADD3 R18, P6, R4, R3, RZ ;  /* 0x0000000304127210 */ /* 0x000fe20007fde0ff */
[----:B------:R-:W-:Y:S01]  /*63f0*/  VIADD R24, R23, UR6 ;  /* 0x0000000617187c36 */ /* 0x000fe20008000000 */
[----:B------:R-:W-:-:S02]  /*6400*/  F2FP.SATFINITE.E4M3.F32.PACK_AB_MERGE_C R80, R81, R80, RZ ;  /* 0x000000505150723e */ /* 0x000fc400048070ff */
[----:B------:R-:W-:Y:S02]  /*6410*/  LEA.HI.X.SX32 R19, R4, R2, 0x1, P6 ;  /* 0x0000000204137211 */ /* 0x000fe400030f0eff */
[----:B------:R-:W-:Y:S02]  /*6420*/  F2FP.SATFINITE.E4M3.F32.PACK_AB_MERGE_C R85, R85, R84, RZ ;  /* 0x000000545555723e */ /* 0x000fe400048070ff */
[----:B------:R-:W-:Y:S01]  /*6430*/  F2FP.SATFINITE.E4M3.F32.PACK_AB_MERGE_C R48, R49, R48, RZ ;  /* 0x000000303130723e */ /* 0x000fe200048070ff */
[----:B------:R-:W1:Y:S01]  /*6440*/  LDS.128 R8, [R16] ;  /* 0x0000000010087984 */ /* 0x000e620000000c00 */
[----:B------:R-:W-:Y:S02]  /*6450*/  F2FP.SATFINITE.E4M3.F32.PACK_AB_MERGE_C R50, R51, R50, RZ ;  /* 0x000000323332723e */ /* 0x000fe400048070ff */
[----:B------:R-:W-:Y:S01]  /*6460*/  F2FP.SATFINITE.E4M3.F32.PACK_AB_MERGE_C R53, R53, R52, RZ ;  /* 0x000000343535723e */ /* 0x000fe200048070ff */
[----:B------:R-:W-:Y:S01]  /*6470*/  BAR.SYNC.DEFER_BLOCKING 0x0 ;  /* 0x0000000000007b1d */ /* 0x000fe20000010000 */
[----:B------:R-:W-:-:S02]  /*6480*/  F2FP.SATFINITE.E4M3.F32.PACK_AB_MERGE_C R55, R55, R54, RZ ;  /* 0x000000363737723e */ /* 0x000fc400048070ff */
[----:B------:R-:W-:Y:S02]  /*6490*/  PRMT R81, R82, 0x5410, R87 ;  /* 0x0000541052517816 */ /* 0x000fe40000000057 */
[----:B------:R-:W-:Y:S02]  /*64a0*/  PRMT R80, R80, 0x5410, R85 ;  /* 0x0000541050507816 */ /* 0x000fe40000000055 */
[----:B------:R-:W-:Y:S02]  /*64b0*/  PRMT R82, R48, 0x5410, R53 ;  /* 0x0000541030527816 */ /* 0x000fe40000000035 */
[----:B------:R-:W-:Y:S02]  /*64c0*/  PRMT R83, R50, 0x5410, R55 ;  /* 0x0000541032537816 */ /* 0x000fe40000000037 */
[----:B------:R-:W-:Y:S02]  /*64d0*/  ISETP.LT.AND P3, PT, R0, UR7, !P0 ;  /* 0x0000000700007c0c */ /* 0x000fe4000c761270 */
[----:B------:R-:W-:-:S02]  /*64e0*/  IADD3 R20, P6, R21, R3, RZ ;  /* 0x0000000315147210 */ /* 0x000fc40007fde0ff */
[C---:B0-----:R-:W-:Y:S02]  /*64f0*/  PRMT R29, R12.reuse, 0x7770, RZ ;  /* 0x000077700c1d7816 */ /* 0x041fe400000000ff */
[-C--:B------:R-:W-:Y:S02]  /*6500*/  LEA.HI.X.SX32 R21, R21, R2.reuse, 0x1, P6 ;  /* 0x0000000215157211 */ /* 0x080fe400030f0eff */
[C---:B------:R-:W-:Y:S02]  /*6510*/  IADD3 R22, P6, R23.reuse, R3, RZ ;  /* 0x0000000317167210 */ /* 0x040fe40007fde0ff */
[----:B------:R-:W-:Y:S02]  /*6520*/  PRMT R27, R12, 0x7771, RZ ;  /* 0x000077710c1b7816 */ /* 0x000fe400000000ff */
[----:B------:R-:W-:Y:S01]  /*6530*/  LEA.HI.X.SX32 R23, R23, R2, 0x1, P6 ;  /* 0x0000000217177211 */ /* 0x000fe200030f0eff */
[----:B------:R-:W-:Y:S01]  /*6540*/  STSM.16.M88.4 [R25], R72 ;  /* 0x0000004819007844 */ /* 0x000fe20000000200 */
[----:B------:R-:W-:-:S02]  /*6550*/  LOP3.LUT R17, R0, 0x5, RZ, 0xfc, !PT ;  /* 0x0000000500117812 */ /* 0x000fc400078efcff */
[----:B------:R-:W-:Y:S01]  /*6560*/  PRMT R31, R13, 0x7771, RZ ;  /* 0x000077710d1f7816 */ /* 0x000fe200000000ff */
[----:B------:R-:W-:Y:S06]  /*6570*/  BAR.SYNC.DEFER_BLOCKING 0x0 ;  /* 0x0000000000007b1d */ /* 0x000fec0000010000 */
[----:B------:R-:W0:Y:S02]  /*6580*/  LDS.128 R4, [R16] ;  /* 0x0000000010047984 */ /* 0x000e240000000c00 */
[----:B------:R-:W-:Y:S06]  /*6590*/  BAR.SYNC.DEFER_BLOCKING 0x0 ;  /* 0x0000000000007b1d */ /* 0x000fec0000010000 */
[----:B------:R2:W-:Y:S02]  /*65a0*/  STSM.16.M88.4 [R25], R80 ;  /* 0x0000005019007844 */ /* 0x0005e40000000200 */
[----:B------:R-:W-:Y:S01]  /*65b0*/  BAR.SYNC.DEFER_BLOCKING 0x0 ;  /* 0x0000000000007b1d */ /* 0x000fe20000010000 */
[----:B--2---:R-:W-:-:S04]  /*65c0*/  VIADD R25, R24, UR6 ;  /* 0x0000000618197c36 */ /* 0x004fc80008000000 */
[----:B------:R-:W-:Y:S01]  /*65d0*/  VIADD R26, R25, UR6 ;  /* 0x00000006191a7c36 */ /* 0x000fe20008000000 */
[----:B------:R2:W-:Y:S01]  /*65e0*/  @P3 STG.E.U8 desc[UR14][R18.64], R29 ;  /* 0x0000001d12003986 */ /* 0x0005e2000c10110e */
[----:B------:R-:W-:Y:S02]  /*65f0*/  ISETP.LT.AND P3, PT, R17, UR7, !P0 ;  /* 0x0000000711007c0c */ /* 0x000fe4000c761270 */
[C---:B------:R-:W-:Y:S01]  /*6600*/  LOP3.LUT R17, R0.reuse, 0x6, RZ, 0xfc, !PT ;  /* 0x0000000600117812 */ /* 0x040fe200078efcff */
[----:B------:R3:W-:Y:S03]  /*6610*/  @P2 STG.E.U8 desc[UR14][R20.64], R27 ;  /* 0x0000001b14002986 */ /* 0x0007e6000c10110e */
[----:B------:R-:W-:Y:S02]  /*6620*/  ISETP.LT.AND P2, PT, R17, UR7, !P0 ;  /* 0x0000000711007c0c */ /* 0x000fe4000c741270 */
[----:B------:R-:W-:-:S02]  /*6630*/  LOP3.LUT R17, R0, 0x7, RZ, 0xfc, !PT ;  /* 0x0000000700117812 */ /* 0x000fc400078efcff */
[CC--:B--2---:R-:W-:Y:S02]  /*6640*/  IADD3 R18, P6, R24.reuse, R3.reuse, RZ ;  /* 0x0000000318127210 */ /* 0x0c4fe40007fde0ff */
[----:B------:R-:W-:Y:S02]  /*6650*/  PRMT R29, R13, 0x7770, RZ ;  /* 0x000077700d1d7816 */ /* 0x000fe400000000ff */
[-C--:B------:R-:W-:Y:S02]  /*6660*/  LEA.HI.X.SX32 R19, R24, R2.reuse, 0x1, P6 ;  /* 0x0000000218137211 */ /* 0x080fe400030f0eff */
[CC--:B---3--:R-:W-:Y:S01]  /*6670*/  IADD3 R20, P6, R25.reuse, R3.reuse, RZ ;  /* 0x0000000319147210 */ /* 0x0c8fe20007fde0ff */
[----:B------:R2:W-:Y:S01]  /*6680*/  @P1 STG.E.U8 desc[UR14][R22.64], R29 ;  /* 0x0000001d16001986 */ /* 0x0005e2000c10110e */
[----:B------:R-:W-:Y:S02]  /*6690*/  PRMT R27, R14, 0x7770, RZ ;  /* 0x000077700e1b7816 */ /* 0x000fe400000000ff */
[----:B------:R-:W-:Y:S01]  /*66a0*/  LEA.HI.X.SX32 R21, R25, R2, 0x1, P6 ;  /* 0x0000000219157211 */ /* 0x000fe200030f0eff */
[----:B------:R3:W-:Y:S01]  /*66b0*/  @P5 STG.E.U8 desc[UR14][R18.64], R31 ;  /* 0x0000001f12005986 */ /* 0x0007e2000c10110e */
[----:B------:R-:W-:-:S02]  /*66c0*/  IADD3 R24, P6, R26, R3, RZ ;  /* 0x000000031a187210 */ /* 0x000fc40007fde0ff */
[----:B------:R-:W-:Y:S01]  /*66d0*/  ISETP.LT.AND P1, PT, R17, UR7, !P0 ;  /* 0x0000000711007c0c */ /* 0x000fe2000c721270 */
[----:B------:R4:W-:Y:S01]  /*66e0*/  @P4 STG.E.U8 desc[UR14][R20.64], R27 ;  /* 0x0000001b14004986 */ /* 0x0009e2000c10110e */
[CC--:B------:R-:W-:Y:S01]  /*66f0*/  LEA.HI.X.SX32 R25, R26.reuse, R2.reuse, 0x1, P6 ;  /* 0x000000021a197211 */ /* 0x0c0fe200030f0eff */
[----:B------:R-:W-:Y:S01]  /*6700*/  VIADD R26, R26, UR6 ;  /* 0x000000061a1a7c36 */ /* 0x000fe20008000000 */
[----:B------:R-:W-:Y:S02]  /*6710*/  LOP3.LUT R17, R0, 0x8, RZ, 0xfc, !PT ;  /* 0x0000000800117812 */ /* 0x000fe400078efcff */
[----:B--2---:R-:W-:Y:S01]  /*6720*/  PRMT R29, R14, 0x7771, RZ ;  /* 0x000077710e1d7816 */ /* 0x004fe200000000ff */
[C---:B------:R-:W-:Y:S01]  /*6730*/  VIADD R22, R26.reuse, UR6 ;  /* 0x000000061a167c36 */ /* 0x040fe20008000000 */
[----:B------:R-:W-:Y:S02]  /*6740*/  ISETP.LT.AND P5, PT, R17, UR7, !P0 ;  /* 0x0000000711007c0c */ /* 0x000fe4000c7a1270 */
[-C--:B---3--:R-:W-:Y:S01]  /*6750*/  IADD3 R18, P6, R26, R3.reuse, RZ ;  /* 0x000000031a127210 */ /* 0x088fe20007fde0ff */
[----:B------:R-:W-:Y:S01]  /*6760*/  VIADD R23, R22, UR6 ;  /* 0x0000000616177c36 */ /* 0x000fe20008000000 */
[----:B------:R-:W-:Y:S01]  /*6770*/  LOP3.LUT R17, R0, 0x9, RZ, 0xfc, !PT ;  /* 0x0000000900117812 */ /* 0x000fe200078efcff */
[----:B------:R2:W-:Y:S01]  /*6780*/  @P3 STG.E.U8 desc[UR14][R24.64], R29 ;  /* 0x0000001d18003986 */ /* 0x0005e2000c10110e */
[----:B------:R-:W-:Y:S01]  /*6790*/  LEA.HI.X.SX32 R19, R26, R2, 0x1, P6 ;  /* 0x000000021a137211 */ /* 0x000fe200030f0eff */
[----:B------:R-:W-:Y:S01]  /*67a0*/  VIADD R26, R23, UR6 ;  /* 0x00000006171a7c36 */ /* 0x000fe20008000000 */
[----:B----4-:R-:W-:-:S02]  /*67b0*/  IADD3 R20, P6, R22, R3, RZ ;  /* 0x0000000316147210 */ /* 0x010fc40007fde0ff */
[----:B------:R-:W-:Y:S02]  /*67c0*/  ISETP.LT.AND P4, PT, R17, UR7, !P0 ;  /* 0x0000000711007c0c */ /* 0x000fe4000c781270 */
[-C--:B------:R-:W-:Y:S02]  /*67d0*/  LEA.HI.X.SX32 R21, R22, R2.reuse, 0x1, P6 ;  /* 0x0000000216157211 */ /* 0x080fe400030f0eff */
[-C--:B------:R-:W-:Y:S02]  /*67e0*/  IADD3 R22, P6, R23, R3.reuse, RZ ;  /* 0x0000000317167210 */ /* 0x080fe40007fde0ff */
[----:B------:R-:W-:Y:S02]  /*67f0*/  PRMT R27, R15, 0x7770, RZ ;  /* 0x000077700f1b7816 */ /* 0x000fe400000000ff */
[----:B------:R-:W-:Y:S02]  /*6800*/  LEA.HI.X.SX32 R23, R23, R2, 0x1, P6 ;  /* 0x0000000217177211 */ /* 0x000fe400030f0eff */
[----:B--2---:R-:W-:Y:S01]  /*6810*/  IADD3 R24, P6, R26, R3, RZ ;  /* 0x000000031a187210 */ /* 0x004fe20007fde0ff */
[----:B------:R2:W-:Y:S01]  /*6820*/  @P2 STG.E.U8 desc[UR14][R18.64], R27 ;  /* 0x0000001b12002986 */ /* 0x0005e2000c10110e */
[----:B------:R-:W-:-:S02]  /*6830*/  PRMT R31, R15, 0x7771, RZ ;  /* 0x000077710f1f7816 */ /* 0x000fc400000000ff */
[C---:B------:R-:W-:Y:S01]  /*6840*/  LEA.HI.X.SX32 R25, R26.reuse, R2, 0x1, P6 ;  /* 0x000000021a197211 */ /* 0x040fe200030f0eff */
[----:B------:R-:W-:Y:S01]  /*6850*/  VIADD R26, R26, UR6 ;  /* 0x000000061a1a7c36 */ /* 0x000fe20008000000 */
[----:B------:R-:W-:Y:S01]  /*6860*/  LOP3.LUT R17, R0, 0xa, RZ, 0xfc, !PT ;  /* 0x0000000a00117812 */ /* 0x000fe200078efcff */
[----:B------:R3:W-:Y:S01]  /*6870*/  @P1 STG.E.U8 desc[UR14][R20.64], R31 ;  /* 0x0000001f14001986 */ /* 0x0007e2000c10110e */
[----:B------:R-:W-:Y:S02]  /*6880*/  PRMT R29, R12, 0x7772, RZ ;  /* 0x000077720c1d7816 */ /* 0x000fe400000000ff */
[----:B------:R-:W-:Y:S02]  /*6890*/  ISETP.LT.AND P3, PT, R17, UR7, !P0 ;  /* 0x0000000711007c0c */ /* 0x000fe4000c761270 */
[----:B------:R-:W-:Y:S01]  /*68a0*/  LOP3.LUT R17, R0, 0xb, RZ, 0xfc, !PT ;  /* 0x0000000b00117812 */ /* 0x000fe200078efcff */
[----:B------:R4:W-:Y:S01]  /*68b0*/  @P5 STG.E.U8 desc[UR14][R22.64], R29 ;  /* 0x0000001d16005986 */ /* 0x0009e2000c10110e */
[----:B--2---:R-:W-:-:S02]  /*68c0*/  PRMT R27, R12, 0x7773, RZ ;  /* 0x000077730c1b7816 */ /* 0x004fc400000000ff */
[----:B------:R-:W-:Y:S02]  /*68d0*/  LOP3.LUT R12, R0, 0xe, RZ, 0xfc, !PT ;  /* 0x0000000e000c7812 */ /* 0x000fe400078efcff */
[C---:B------:R-:W-:Y:S01]  /*68e0*/  IADD3 R18, P6, R26.reuse, R3, RZ ;  /* 0x000000031a127210 */ /* 0x040fe20007fde0ff */
[----:B---3--:R-:W-:Y:S01]  /*68f0*/  VIADD R20, R26, UR6 ;  /* 0x000000061a147c36 */ /* 0x008fe20008000000 */
[----:B------:R2:W-:Y:S01]  /*6900*/  @P4 STG.E.U8 desc[UR14][R24.64], R27 ;  /* 0x0000001b18004986 */ /* 0x0005e2000c10110e */
[----:B------:R-:W-:Y:S02]  /*6910*/  ISETP.LT.AND P2, PT, R17, UR7, !P0 ;  /* 0x0000000711007c0c */ /* 0x000fe4000c741270 */
[----:B------:R-:W-:Y:S01]  /*6920*/  ISETP.LT.AND P4, PT, R12, UR7, !P0 ;  /* 0x000000070c007c0c */ /* 0x000fe2000c781270 */
[----:B------:R-:W-:Y:S01]  /*6930*/  VIADD R21, R20, UR6 ;  /* 0x0000000614157c36 */ /* 0x000fe20008000000 */
[----:B------:R-:W-:Y:S02]  /*6940*/  LEA.HI.X.SX32 R19, R26, R2, 0x1, P6 ;  /* 0x000000021a137211 */ /* 0x000fe400030f0eff */
[----:B------:R-:W-:-:S02]  /*6950*/  LOP3.LUT R17, R0, 0xc, RZ, 0xfc, !PT ;  /* 0x0000000c00117812 */ /* 0x000fc400078efcff */
[C---:B------:R-:W-:Y:S02]  /*6960*/  IADD3 R12, P6, R20.reuse, R3, RZ ;  /* 0x00000003140c7210 */ /* 0x040fe40007fde0ff */
[----:B----4-:R-:W-:Y:S01]  /*6970*/  PRMT R29, R13, 0x7772, RZ ;  /* 0x000077720d1d7816 */ /* 0x010fe200000000ff */
[----:B--2---:R-:W-:Y:S01]  /*6980*/  VIADD R24, R21, UR6 ;  /* 0x0000000615187c36 */ /* 0x004fe20008000000 */
[----:B------:R-:W-:Y:S02]  /*6990*/  PRMT R31, R13, 0x7773, RZ ;  /* 0x000077730d1f7816 */ /* 0x000fe400000000ff */
[----:B------:R-:W-:Y:S01]  /*69a0*/  ISETP.LT.AND P1, PT, R17, UR7, !P0 ;  /* 0x0000000711007c0c */ /* 0x000fe2000c721270 */
[----:B------:R2:W-:Y:S01]  /*69b0*/  @P3 STG.E.U8 desc[UR14][R18.64], R29 ;  /* 0x0000001d12003986 */ /* 0x0005e2000c10110e */
[----:B------:R-:W-:Y:S02]  /*69c0*/  LEA.HI.X.SX32 R13, R20, R2, 0x1, P6 ;  /* 0x00000002140d7211 */ /* 0x000fe400030f0eff */
[----:B------:R-:W-:-:S02]  /*69d0*/  LOP3.LUT R17, R0, 0xd, RZ, 0xfc, !PT ;  /* 0x0000000d00117812 */ /* 0x000fc400078efcff */
[-C--:B------:R-:W-:Y:S01]  /*69e0*/  IADD3 R20, P6, R21, R3.reuse, RZ ;  /* 0x0000000315147210 */ /* 0x080fe20007fde0ff */
[----:B------:R3:W-:Y:S01]  /*69f0*/  @P2 STG.E.U8 desc[UR14][R12.64], R31 ;  /* 0x0000001f0c002986 */ /* 0x0007e2000c10110e */
[----:B------:R-:W-:Y:S02]  /*6a00*/  ISETP.LT.AND P5, PT, R17, UR7, !P0 ;  /* 0x0000000711007c0c */ /* 0x000fe4000c7a1270 */
[-C--:B------:R-:W-:Y:S02]  /*6a10*/  LEA.HI.X.SX32 R21, R21, R2.reuse, 0x1, P6 ;  /* 0x0000000215157211 */ /* 0x080fe400030f0eff */
[-C--:B------:R-:W-:Y:S02]  /*6a20*/  IADD3 R22, P6, R24, R3.reuse, RZ ;  /* 0x0000000318167210 */ /* 0x080fe40007fde0ff */
[----:B------:R-:W-:Y:S02]  /*6a30*/  PRMT R27, R14, 0x7772, RZ ;  /* 0x000077720e1b7816 */ /* 0x000fe400000000ff */
[C---:B------:R-:W-:Y:S01]  /*6a40*/  LEA.HI.X.SX32 R23, R24.reuse, R2, 0x1, P6 ;  /* 0x0000000218177211 */ /* 0x040fe200030f0eff */
[----:B------:R-:W-:Y:S01]  /*6a50*/  VIADD R24, R24, UR6 ;  /* 0x0000000618187c36 */ /* 0x000fe20008000000 */
[----:B--2---:R-:W-:Y:S01]  /*6a60*/  PRMT R29, R14, 0x7773, RZ ;  /* 0x000077730e1d7816 */ /* 0x004fe200000000ff */
[----:B------:R-:W-:Y:S01]  /*6a70*/  @P1 STG.E.U8 desc[UR14][R20.64], R27 ;  /* 0x0000001b14001986 */ /* 0x000fe2000c10110e */
[----:B---3--:R-:W-:Y:S01]  /*6a80*/  LOP3.LUT R13, R0, 0x12, RZ, 0xfc, !PT ;  /* 0x00000012000d7812 */ /* 0x008fe200078efcff */
[----:B------:R-:W-:Y:S01]  /*6a90*/  VIADD R18, R24, UR6 ;  /* 0x0000000618127c36 */ /* 0x000fe20008000000 */
[----:B------:R-:W-:Y:S01]  /*6aa0*/  LOP3.LUT R17, R0, 0xf, RZ, 0xfc, !PT ;  /* 0x0000000f00117812 */ /* 0x000fe200078efcff */
[----:B------:R2:W-:Y:S01]  /*6ab0*/  @P5 STG.E.U8 desc[UR14][R22.64], R29 ;  /* 0x0000001d16005986 */ /* 0x0005e2000c10110e */
[----:B------:R-:W-:Y:S01]  /*6ac0*/  IADD3 R12, P6, R24, R3, RZ ;  /* 0x00000003180c7210 */ /* 0x000fe20007fde0ff */
[----:B------:R-:W-:Y:S01]  /*6ad0*/  VIADD R19, R18, UR6 ;  /* 0x0000000612137c36 */ /* 0x000fe20008000000 */
[----:B------:R-:W-:-:S02]  /*6ae0*/  ISETP.LT.AND P5, PT, R13, UR7, !P0 ;  /* 0x000000070d007c0c */ /* 0x000fc4000c7a1270 */
[----:B------:R-:W-:Y:S02]  /*6af0*/  ISETP.LT.AND P3, PT, R17, UR7, !P0 ;  /* 0x0000000711007c0c */ /* 0x000fe4000c761270 */
[----:B------:R-:W-:Y:S02]  /*6b00*/  LEA.HI.X.SX32 R13, R24, R2, 0x1, P6 ;  /* 0x00000002180d7211 */ /* 0x000fe400030f0eff */
[----:B------:R-:W-:Y:S02]  /*6b10*/  LOP3.LUT R17, R0, 0x10, RZ, 0xfc, !PT ;  /* 0x0000001000117812 */ /* 0x000fe400078efcff */
[----:B------:R-:W-:Y:S01]  /*6b20*/  IADD3 R14, P6, R18, R3, RZ ;  /* 0x00000003120e7210 */ /* 0x000fe20007fde0ff */
[----:B--2---:R-:W-:Y:S01]  /*6b30*/  VIADD R22, R19, UR6 ;  /* 0x0000000613167c36 */ /* 0x004fe20008000000 */
[C---:B------:R-:W-:Y:S02]  /*6b40*/  PRMT R25, R15.reuse, 0x7773, RZ ;  /* 0x000077730f197816 */ /* 0x040fe400000000ff */
[----:B------:R-:W-:-:S02]  /*6b50*/  PRMT R27, R15, 0x7772, RZ ;  /* 0x000077720f1b7816 */ /* 0x000fc400000000ff */
[----:B------:R-:W-:Y:S02]  /*6b60*/  ISETP.LT.AND P2, PT, R17, UR7, !P0 ;  /* 0x0000000711007c0c */ /* 0x000fe4000c741270 */
[-C--:B------:R-:W-:Y:S01]  /*6b70*/  LEA.HI.X.SX32 R15, R18, R2.reuse, 0x1, P6 ;  /* 0x00000002120f7211 */ /* 0x080fe200030f0eff */
[----:B------:R2:W-:Y:S01]  /*6b80*/  @P4 STG.E.U8 desc[UR14][R12.64], R27 ;  /* 0x0000001b0c004986 */ /* 0x0005e2000c10110e */
[----:B------:R-:W-:Y:S02]  /*6b90*/  LOP3.LUT R17, R0, 0x11, RZ, 0xfc, !PT ;  /* 0x0000001100117812 */ /* 0x000fe400078efcff */
[----:B------:R-:W-:Y:S01]  /*6ba0*/  IADD3 R18, P6, R19, R3, RZ ;  /* 0x0000000313127210 */ /* 0x000fe20007fde0ff */
[----:B------:R3:W-:Y:S01]  /*6bb0*/  @P3 STG.E.U8 desc[UR14][R14.64], R25 ;  /* 0x000000190e003986 */ /* 0x0007e2000c10110e */
[----:B------:R-:W-:Y:S02]  /*6bc0*/  ISETP.LT.AND P1, PT, R17, UR7, !P0 ;  /* 0x0000000711007c0c */ /* 0x000fe4000c721270 */
[----:B------:R-:W-:-:S02]  /*6bd0*/  LEA.HI.X.SX32 R19, R19, R2, 0x1, P6 ;  /* 0x0000000213137211 */ /* 0x000fc400030f0eff */
[-C--:B------:R-:W-:Y:S02]  /*6be0*/  IADD3 R20, P6, R22, R3.reuse, RZ ;  /* 0x0000000316147210 */ /* 0x080fe40007fde0ff */
[----:B-1----:R-:W-:Y:S02]  /*6bf0*/  PRMT R23, R8, 0x7770, RZ ;  /* 0x0000777008177816 */ /* 0x002fe400000000ff */
[C---:B------:R-:W-:Y:S01]  /*6c00*/  LEA.HI.X.SX32 R21, R22.reuse, R2, 0x1, P6 ;  /* 0x0000000216157211 */ /* 0x040fe200030f0eff */
[----:B------:R-:W-:Y:S01]  /*6c10*/  VIADD R22, R22, UR6 ;  /* 0x0000000616167c36 */ /* 0x000fe20008000000 */
[----:B------:R-:W-:Y:S01]  /*6c20*/  PRMT R29, R8, 0x7771, RZ ;  /* 0x00007771081d7816 */ /* 0x000fe200000000ff */
[----:B------:R1:W-:Y:S01]  /*6c30*/  @P2 STG.E.U8 desc[UR14][R18.64], R23 ;  /* 0x0000001712002986 */ /* 0x0003e2000c10110e */
[----:B--2---:R-:W-:Y:S01]  /*6c40*/  LOP3.LUT R13, R0, 0x16, RZ, 0xfc, !PT ;  /* 0x00000016000d7812 */ /* 0x004fe200078efcff */
[----:B---3--:R-:W-:Y:S01]  /*6c50*/  VIADD R15, R22, UR6 ;  /* 0x00000006160f7c36 */ /* 0x008fe20008000000 */
[----:B------:R-:W-:Y:S01]  /*6c60*/  LOP3.LUT R17, R0, 0x13, RZ, 0xfc, !PT ;  /* 0x0000001300117812 */ /* 0x000fe200078efcff */
[----:B------:R2:W-:Y:S01]  /*6c70*/  @P1 STG.E.U8 desc[UR14][R20.64], R29 ;  /* 0x0000001d14001986 */ /* 0x0005e2000c10110e */
[----:B------:R-:W-:-:S02]  /*6c80*/  IADD3 R12, P6, R22, R3, RZ ;  /* 0x00000003160c7210 */ /* 0x000fc40007fde0ff */
[----:B------:R-:W-:Y:S02]  /*6c90*/  ISETP.LT.AND P1, PT, R13, UR7, !P0 ;  /* 0x000000070d007c0c */ /* 0x000fe4000c721270 */
[----:B------:R-:W-:Y:S02]  /*6ca0*/  ISETP.LT.AND P4, PT, R17, UR7, !P0 ;  /* 0x0000000711007c0c */ /* 0x000fe4000c781270 */
[----:B------:R-:W-:Y:S01]  /*6cb0*/  LEA.HI.X.SX32 R13, R22, R2, 0x1, P6 ;  /* 0x00000002160d7211 */ /* 0x000fe200030f0eff */
[C---:B-1----:R-:W-:Y:S01]  /*6cc0*/  VIADD R19, R15.reuse, UR6 ;  /* 0x000000060f137c36 */ /* 0x042fe20008000000 */
[----:B------:R-:W-:Y:S02]  /*6cd0*/  LOP3.LUT R17, R0, 0x14, RZ, 0xfc, !PT ;  /* 0x0000001400117812 */ /* 0x000fe400078efcff */
[----:B------:R-:W-:Y:S01]  /*6ce0*/  IADD3 R14, P6, R15, R3, RZ ;  /* 0x000000030f0e7210 */ /* 0x000fe20007fde0ff */
[----:B------:R-:W-:Y:S01]  /*6cf0*/  VIADD R22, R19, UR6 ;  /* 0x0000000613167c36 */ /* 0x000fe20008000000 */
[----:B------:R-:W-:-:S02]  /*6d00*/  ISETP.LT.AND P3, PT, R17, UR7, !P0 ;  /* 0x0000000711007c0c */ /* 0x000fc4000c761270 */
[-C--:B------:R-:W-:Y:S02]  /*6d10*/  LEA.HI.X.SX32 R15, R15, R2.reuse, 0x1, P6 ;  /* 0x000000020f0f7211 */ /* 0x080fe400030f0eff */
[----:B------:R-:W-:Y:S02]  /*6d20*/  LOP3.LUT R17, R0, 0x15, RZ, 0xfc, !PT ;  /* 0x0000001500117812 */ /* 0x000fe400078efcff */
[-C--:B------:R-:W-:Y:S02]  /*6d30*/  IADD3 R18, P6, R19, R3.reuse, RZ ;  /* 0x0000000313127210 */ /* 0x080fe40007fde0ff */
[----:B------:R-:W-:Y:S02]  /*6d40*/  ISETP.LT.AND P2, PT, R17, UR7, !P0 ;  /* 0x0000000711007c0c */ /* 0x000fe4000c741270 */
[----:B------:R-:W-:Y:S02]  /*6d50*/  LEA.HI.X.SX32 R19, R19, R2, 0x1, P6 ;  /* 0x0000000213137211 */ /* 0x000fe400030f0eff */
[----:B--2---:R-:W-:-:S02]  /*6d60*/  IADD3 R20, P6, R22, R3, RZ ;  /* 0x0000000316147210 */ /* 0x004fc40007fde0ff */
[C---:B------:R-:W-:Y:S02]  /*6d70*/  PRMT R23, R9.reuse, 0x7770, RZ ;  /* 0x0000777009177816 */ /* 0x040fe400000000ff */
[----:B------:R-:W-:Y:S02]  /*6d80*/  PRMT R27, R9, 0x7771, RZ ;  /* 0x00007771091b7816 */ /* 0x000fe400000000ff */
[C---:B------:R-:W-:Y:S01]  /*6d90*/  LEA.HI.X.SX32 R21, R22.reuse, R2, 0x1, P6 ;  /* 0x0000000216157211 */ /* 0x040fe200030f0eff */
[----:B------:R-:W-:Y:S01]  /*6da0*/  VIADD R22, R22, UR6 ;  /* 0x0000000616167c36 */ /* 0x000fe20008000000 */
[----:B------:R1:W-:Y:S01]  /*6db0*/  @P5 STG.E.U8 desc[UR14][R12.64], R23 ;  /* 0x000000170c005986 */ /* 0x0003e2000c10110e */
[----:B------:R-:W-:Y:S02]  /*6dc0*/  PRMT R25, R10, 0x7770, RZ ;  /* 0x000077700a197816 */ /* 0x000fe400000000ff */
[C---:B------:R-:W-:Y:S01]  /*6dd0*/  LOP3.LUT R17, R0.reuse, 0x17, RZ, 0xfc, !PT ;  /* 0x0000001700117812 */ /* 0x040fe200078efcff */
[----:B------:R2:W-:Y:S03]  /*6de0*/  @P4 STG.E.U8 desc[UR14][R14.64], R27 ;  /* 0x0000001b0e004986 */ /* 0x0005e6000c10110e */
[----:B------:R-:W-:Y:S01]  /*6df0*/  ISETP.LT.AND P5, PT, R17, UR7, !P0 ;  /* 0x0000000711007c0c */ /* 0x000fe2000c7a1270 */
[----:B------:R3:W-:Y:S01]  /*6e00*/  @P3 STG.E.U8 desc[UR14][R18.64], R25 ;  /* 0x0000001912003986 */ /* 0x0007e2000c10110e */
[----:B------:R-:W-:-:S02]  /*6e10*/  LOP3.LUT R17, R0, 0x18, RZ, 0xfc, !PT ;  /* 0x0000001800117812 */ /* 0x000fc400078efcff */
[----:B-1----:R-:W-:Y:S02]  /*6e20*/  PRMT R23, R10, 0x7771, RZ ;  /* 0x000077710a177816 */ /* 0x002fe400000000ff */
[----:B------:R-:W-:Y:S02]  /*6e30*/  LOP3.LUT R13, R0, 0x1a, RZ, 0xfc, !PT ;  /* 0x0000001a000d7812 */ /* 0x000fe400078efcff */
[CC--:B------:R-:W-:Y:S01]  /*6e40*/  IADD3 R12, P6, R22.reuse, R3.reuse, RZ ;  /* 0x00000003160c7210 */ /* 0x0c0fe20007fde0ff */
[C---:B--2---:R-:W-:Y:S01]  /*6e50*/  VIADD R15, R22.reuse, UR6 ;  /* 0x00000006160f7c36 */ /* 0x044fe20008000000 */
[----:B------:R1:W-:Y:S01]  /*6e60*/  @P2 STG.E.U8 desc[UR14][R20.64], R23 ;  /* 0x0000001714002986 */ /* 0x0003e2000c10110e */
[----:B------:R-:W-:Y:S02]  /*6e70*/  ISETP.LT.AND P2, PT, R13, UR7, !P0 ;  /* 0x000000070d007c0c */ /* 0x000fe4000c741270 */
[----:B------:R-:W-:Y:S01]  /*6e80*/  LEA.HI.X.SX32 R13, R22, R2, 0x1, P6 ;  /* 0x00000002160d7211 */ /* 0x000fe200030f0eff */
[C---:B---3--:R-:W-:Y:S01]  /*6e90*/  VIADD R19, R15.reuse, UR6 ;  /* 0x000000060f137c36 */ /* 0x048fe20008000000 */
[----:B------:R-:W-:-:S02]  /*6ea0*/  IADD3 R14, P6, R15, R3, RZ ;  /* 0x000000030f0e7210 */ /* 0x000fc40007fde0ff */
[----:B------:R-:W-:Y:S01]  /*6eb0*/  ISETP.LT.AND P4, PT, R17, UR7, !P0 ;  /* 0x0000000711007c0c */ /* 0x000fe2000c781270 */
[----:B------:R-:W-:Y:S01]  /*6ec0*/  VIADD R22, R19, UR6 ;  /* 0x0000000613167c36 */ /* 0x000fe20008000000 */
[-C--:B------:R-:W-:Y:S02]  /*6ed0*/  LEA.HI.X.SX32 R15, R15, R2.reuse, 0x1, P6 ;  /* 0x000000020f0f7211 */ /* 0x080fe400030f0eff */
[CC--:B------:R-:W-:Y:S02]  /*6ee0*/  IADD3 R18, P6, R19.reuse, R3.reuse, RZ ;  /* 0x0000000313127210 */ /* 0x0c0fe40007fde0ff */
[----:B------:R-:W-:Y:S02]  /*6ef0*/  LOP3.LUT R17, R0, 0x19, RZ, 0xfc, !PT ;  /* 0x0000001900117812 */ /* 0x000fe400078efcff */
[----:B------:R-:W-:Y:S02]  /*6f00*/  LEA.HI.X.SX32 R19, R19, R2, 0x1, P6 ;  /* 0x0000000213137211 */ /* 0x000fe400030f0eff */
[----:B-1----:R-:W-:-:S02]  /*6f10*/  IADD3 R20, P6, R22, R3, RZ ;  /* 0x0000000316147210 */ /* 0x002fc40007fde0ff */
[----:B------:R-:W-:Y:S02]  /*6f20*/  ISETP.LT.AND P3, PT, R17, UR7, !P0 ;  /* 0x0000000711007c0c */ /* 0x000fe4000c761270 */
[C---:B------:R-:W-:Y:S02]  /*6f30*/  PRMT R25, R11.reuse, 0x7770, RZ ;  /* 0x000077700b197816 */ /* 0x040fe400000000ff */
[C---:B------:R-:W-:Y:S01]  /*6f40*/  LEA.HI.X.SX32 R21, R22.reuse, R2, 0x1, P6 ;  /* 0x0000000216157211 */ /* 0x040fe200030f0eff */
[----:B------:R-:W-:Y:S01]  /*6f50*/  VIADD R22, R22, UR6 ;  /* 0x0000000616167c36 */ /* 0x000fe20008000000 */
[----:B------:R-:W-:Y:S01]  /*6f60*/  PRMT R27, R11, 0x7771, RZ ;  /* 0x000077710b1b7816 */ /* 0x000fe200000000ff */
        /* <DEDUP_REMOVED lines=8> */
[----:B------:R-:W-:Y:S02]  /*6ff0*/  IADD3 R12, P6, R22, R3, RZ ;  /* 0x00000003160c7210 */ /* 0x000fe40007fde0ff */
[----:B------:R-:W-:Y:S01]  /*7000*/  LOP3.LUT R8, R0, 0x1e, RZ, 0xfc, !PT ;  /* 0x0000001e00087812 */ /* 0x000fe200078efcff */
[C---:B--2---:R-:W-:Y:S01]  /*7010*/  VIADD R15, R22.reuse, UR6 ;  /* 0x00000006160f7c36 */ /* 0x044fe20008000000 */
[----:B------:R1:W-:Y:S01]  /*7020*/  @P3 STG.E.U8 desc[UR14][R20.64], R25 ;  /* 0x0000001914003986 */ /* 0x0003e2000c10110e */
[----:B------:R-:W-:Y:S02]  /*7030*/  LEA.HI.X.SX32 R13, R22, R2, 0x1, P6 ;  /* 0x00000002160d7211 */ /* 0x000fe400030f0eff */
[----:B---3--:R-:W-:Y:S01]  /*7040*/  PRMT R23, R9, 0x7772, RZ ;  /* 0x0000777209177816 */ /* 0x008fe200000000ff */
[----:B------:R-:W-:Y:S01]  /*7050*/  VIADD R18, R15, UR6 ;  /* 0x000000060f127c36 */ /* 0x000fe20008000000 */
[----:B------:R-:W-:-:S02]  /*7060*/  ISETP.LT.AND P3, PT, R8, UR7, !P0 ;  /* 0x0000000708007c0c */ /* 0x000fc4000c761270 */
[----:B------:R-:W-:Y:S01]  /*7070*/  LOP3.LUT R14, R0, 0x1f, RZ, 0xfc, !PT ;  /* 0x0000001f000e7812 */ /* 0x000fe200078efcff */
[----:B------:R2:W-:Y:S01]  /*7080*/  @P2 STG.E.U8 desc[UR14][R12.64], R23 ;  /* 0x000000170c002986 */ /* 0x0005e2000c10110e */
[----:B------:R-:W-:Y:S02]  /*7090*/  IADD3 R8, P6, R15, R3, RZ ;  /* 0x000000030f087210 */ /* 0x000fe40007fde0ff */
[----:B------:R-:W-:Y:S01]  /*70a0*/  PRMT R27, R9, 0x7773, RZ ;  /* 0x00007773091b7816 */ /* 0x000fe200000000ff */
[----:B-1----:R-:W-:Y:S01]  /*70b0*/  VIADD R20, R18, UR6 ;  /* 0x0000000612147c36 */ /* 0x002fe20008000000 */
[----:B------:R-:W-:Y:S02]  /*70c0*/  ISETP.LT.AND P5, PT, R17, UR7, !P0 ;  /* 0x0000000711007c0c */ /* 0x000fe4000c7a1270 */
[----:B------:R-:W-:Y:S02]  /*70d0*/  LEA.HI.X.SX32 R9, R15, R2, 0x1, P6 ;  /* 0x000000020f097211 */ /* 0x000fe400030f0eff */
[----:B------:R-:W-:-:S02]  /*70e0*/  ISETP.LT.AND P2, PT, R14, UR7, !P0 ;  /* 0x000000070e007c0c */ /* 0x000fc4000c741270 */
[----:B------:R-:W-:Y:S01]  /*70f0*/  LOP3.LUT R17, R0, 0x1d, RZ, 0xfc, !PT ;  /* 0x0000001d00117812 */ /* 0x000fe200078efcff */
[----:B------:R1:W-:Y:S01]  /*7100*/  @P1 STG.E.U8 desc[UR14][R8.64], R27 ;  /* 0x0000001b08001986 */ /* 0x0003e2000c10110e */
[CC--:B------:R-:W-:Y:S02]  /*7110*/  IADD3 R14, P6, R18.reuse, R3.reuse, RZ ;  /* 0x00000003120e7210 */ /* 0x0c0fe40007fde0ff */
[----:B------:R-:W-:Y:S02]  /*7120*/  ISETP.LT.AND P4, PT, R17, UR7, !P0 ;  /* 0x0000000711007c0c */ /* 0x000fe4000c781270 */
[----:B------:R-:W-:Y:S02]  /*7130*/  LEA.HI.X.SX32 R15, R18, R2, 0x1, P6 ;  /* 0x00000002120f7211 */ /* 0x000fe400030f0eff */
[----:B------:R-:W-:Y:S02]  /*7140*/  IADD3 R18, P6, R20, R3, RZ ;  /* 0x0000000314127210 */ /* 0x000fe40007fde0ff */
[----:B------:R-:W-:-:S02]  /*7150*/  LOP3.LUT R17, R0, 0x20, RZ, 0xfc, !PT ;  /* 0x0000002000117812 */ /* 0x000fc400078efcff */
[C---:B------:R-:W-:Y:S01]  /*7160*/  LEA.HI.X.SX32 R19, R20.reuse, R2, 0x1, P6 ;  /* 0x0000000214137211 */ /* 0x040fe200030f0eff */
[----:B------:R-:W-:Y:S01]  /*7170*/  VIADD R20, R20, UR6 ;  /* 0x0000000614147c36 */ /* 0x000fe20008000000 */
[C---:B------:R-:W-:Y:S02]  /*7180*/  PRMT R25, R10.reuse, 0x7772, RZ ;  /* 0x000077720a197816 */ /* 0x040fe400000000ff */
[----:B--2---:R-:W-:Y:S01]  /*7190*/  PRMT R23, R10, 0x7773, RZ ;  /* 0x000077730a177816 */ /* 0x004fe200000000ff */
[----:B------:R-:W-:Y:S01]  /*71a0*/  VIADD R13, R20, UR6 ;  /* 0x00000006140d7c36 */ /* 0x000fe20008000000 */
[----:B------:R-:W-:Y:S01]  /*71b0*/  ISETP.LT.AND P1, PT, R17, UR7, !P0 ;  /* 0x0000000711007c0c */ /* 0x000fe2000c721270 */
[----:B------:R2:W-:Y:S01]  /*71c0*/  @P5 STG.E.U8 desc[UR14][R14.64], R25 ;  /* 0x000000190e005986 */ /* 0x0005e2000c10110e */
[C---:B------:R-:W-:Y:S02]  /*71d0*/  LOP3.LUT R17, R0.reuse, 0x21, RZ, 0xfc, !PT ;  /* 0x0000002100117812 */ /* 0x040fe400078efcff */
[----:B-1----:R-:W-:Y:S01]  /*71e0*/  LOP3.LUT R9, R0, 0x22, RZ, 0xfc, !PT ;  /* 0x0000002200097812 */ /* 0x002fe200078efcff */
[----:B------:R0:W-:Y:S01]  /*71f0*/  @P4 STG.E.U8 desc[UR14][R18.64], R23 ;  /* 0x0000001712004986 */ /* 0x0001e2000c10110e */
[----:B------:R-:W-:-:S02]  /*7200*/  IADD3 R8, P6, R20, R3, RZ ;  /* 0x0000000314087210 */ /* 0x000fc40007fde0ff */
[----:B------:R-:W-:Y:S02]  /*7210*/  ISETP.LT.AND P5, PT, R17, UR7, !P0 ;  /* 0x0000000711007c0c */ /* 0x000fe4000c7a1270 */
[----:B------:R-:W-:Y:S02]  /*7220*/  ISETP.LT.AND P4, PT, R9, UR7, !P0 ;  /* 0x0000000709007c0c */ /* 0x000fe4000c781270 */
[----:B------:R-:W-:Y:S01]  /*7230*/  LEA.HI.X.SX32 R9, R20, R2, 0x1, P6 ;  /* 0x0000000214097211 */ /* 0x000fe200030f0eff */
[----:B--2---:R-:W-:Y:S01]  /*7240*/  VIADD R15, R13, UR6 ;  /* 0x000000060d0f7c36 */ /* 0x004fe20008000000 */
[----:B------:R-:W-:Y:S02]  /*7250*/  PRMT R17, R11, 0x7772, RZ ;  /* 0x000077720b117816 */ /* 0x000fe400000000ff */
[----:B------:R-:W-:Y:S02]  /*7260*/  IADD3 R10, P6, R13, R3, RZ ;  /* 0x000000030d0a7210 */ /* 0x000fe40007fde0ff */
[----:B------:R-:W-:Y:S01]  /*7270*/  LOP3.LUT R12, R0, 0x23, RZ, 0xfc, !PT ;  /* 0x00000023000c7812 */ /* 0x000fe200078efcff */
[----:B------:R1:W-:Y:S01]  /*7280*/  @P3 STG.E.U8 desc[UR14][R8.64], R17 ;  /* 0x0000001108003986 */ /* 0x0003e2000c10110e */
[----:B------:R-:W-:-:S02]  /*7290*/  PRMT R21, R11, 0x7773, RZ ;  /* 0x000077730b157816 */ /* 0x000fc400000000ff */
[-C--:B------:R-:W-:Y:S02]  /*72a0*/  LEA.HI.X.SX32 R11, R13, R2.reuse, 0x1, P6 ;  /* 0x000000020d0b7211 */ /* 0x080fe400030f0eff */
[----:B------:R-:W-:Y:S02]  /*72b0*/  ISETP.LT.AND P3, PT, R12, UR7, !P0 ;  /* 0x000000070c007c0c */ /* 0x000fe4000c761270 */
[C---:B------:R-:W-:Y:S01]  /*72c0*/  IADD3 R12, P6, R15.reuse, R3, RZ ;  /* 0x000000030f0c7210 */ /* 0x040fe20007fde0ff */
[----:B------:R2:W-:Y:S01]  /*72d0*/  @P2 STG.E.U8 desc[UR14][R10.64], R21 ;  /* 0x000000150a002986 */ /* 0x0005e2000c10110e */
[----:B------:R-:W-:Y:S02]  /*72e0*/  LOP3.LUT R14, R0, 0x24, RZ, 0xfc, !PT ;  /* 0x00000024000e7812 */ /* 0x000fe400078efcff */
[C---:B------:R-:W-:Y:S01]  /*72f0*/  LEA.HI.X.SX32 R13, R15.reuse, R2, 0x1, P6 ;  /* 0x000000020f0d7211 */ /* 0x040fe200030f0eff */
[----:B------:R-:W-:Y:S01]  /*7300*/  VIADD R15, R15, UR6 ;  /* 0x000000060f0f7c36 */ /* 0x000fe20008000000 */
[----:B0-----:R-:W-:-:S02]  /*7310*/  PRMT R19, R4, 0x7770, RZ ;  /* 0x0000777004137816 */ /* 0x001fc400000000ff */
[----:B------:R-:W-:Y:S01]  /*7320*/  ISETP.LT.AND P2, PT, R14, UR7, !P0 ;  /* 0x000000070e007c0c */ /* 0x000fe2000c741270 */
[C---:B-1----:R-:W-:Y:S01]  /*7330*/  VIADD R17, R15.reuse, UR6 ;  /* 0x000000060f117c36 */ /* 0x042fe20008000000 */
[CC--:B------:R-:W-:Y:S01]  /*7340*/  IADD3 R8, P6, R15.reuse, R3.reuse, RZ ;  /* 0x000000030f087210 */ /* 0x0c0fe20007fde0ff */
[----:B------:R0:W-:Y:S01]  /*7350*/  @P1 STG.E.U8 desc[UR14][R12.64], R19 ;  /* 0x000000130c001986 */ /* 0x0001e2000c10110e */
[----:B------:R-:W-:Y:S02]  /*7360*/  LOP3.LUT R14, R0, 0x25, RZ, 0xfc, !PT ;  /* 0x00000025000e7812 */ /* 0x000fe400078efcff */
[----:B------:R-:W-:Y:S01]  /*7370*/  LEA.HI.X.SX32 R9, R15, R2, 0x1, P6 ;  /* 0x000000020f097211 */ /* 0x000fe200030f0eff */
[----:B------:R-:W-:Y:S01]  /*7380*/  VIADD R15, R17, UR6 ;  /* 0x00000006110f7c36 */ /* 0x000fe20008000000 */
[----:B--2---:R-:W-:Y:S02]  /*7390*/  PRMT R21, R4, 0x7771, RZ ;  /* 0x0000777104157816 */ /* 0x004fe400000000ff */
[----:B------:R-:W-:Y:S01]  /*73a0*/  ISETP.LT.AND P1, PT, R14, UR7, !P0 ;  /* 0x000000070e007c0c */ /* 0x000fe2000c721270 */
[----:B------:R-:W-:Y:S01]  /*73b0*/  VIADD R18, R15, UR6 ;  /* 0x000000060f127c36 */ /* 0x000fe20008000000 */
[----:B------:R-:W-:Y:S01]  /*73c0*/  IADD3 R10, P6, R17, R3, RZ ;  /* 0x00000003110a7210 */ /* 0x000fe20007fde0ff */
[----:B------:R1:W-:Y:S01]  /*73d0*/  @P5 STG.E.U8 desc[UR14][R8.64], R21 ;  /* 0x0000001508005986 */ /* 0x0003e2000c10110e */
[----:B------:R-:W-:-:S02]  /*73e0*/  LOP3.LUT R14, R0, 0x26, RZ, 0xfc, !PT ;  /* 0x00000026000e7812 */ /* 0x000fc400078efcff */
[----:B------:R-:W-:Y:S02]  /*73f0*/  PRMT R23, R5, 0x7770, RZ ;  /* 0x0000777005177816 */ /* 0x000fe400000000ff */
[-C--:B------:R-:W-:Y:S02]  /*7400*/  LEA.HI.X.SX32 R11, R17, R2.reuse, 0x1, P6 ;  /* 0x00000002110b7211 */ /* 0x080fe400030f0eff */
[----:B------:R-:W-:Y:S02]  /*7410*/  ISETP.LT.AND P5, PT, R14, UR7, !P0 ;  /* 0x000000070e007c0c */ /* 0x000fe4000c7a1270 */
[C---:B0-----:R-:W-:Y:S01]  /*7420*/  IADD3 R12, P6, R15.reuse, R3, RZ ;  /* 0x000000030f0c7210 */ /* 0x041fe20007fde0ff */
[----:B------:R0:W-:Y:S01]  /*7430*/  @P4 STG.E.U8 desc[UR14][R10.64], R23 ;  /* 0x000000170a004986 */ /* 0x0001e2000c10110e */
[----:B------:R-:W-:Y:S02]  /*7440*/  LOP3.LUT R14, R0, 0x27, RZ, 0xfc, !PT ;  /* 0x00000027000e7812 */ /* 0x000fe400078efcff */
[----:B------:R-:W-:-:S02]  /*7450*/  LEA.HI.X.SX32 R13, R15, R2, 0x1, P6 ;  /* 0x000000020f0d7211 */ /* 0x000fc400030f0eff */
[----:B------:R-:W-:Y:S02]  /*7460*/  ISETP.LT.AND P4, PT, R14, UR7, !P0 ;  /* 0x000000070e007c0c */ /* 0x000fe4000c781270 */
[CC--:B------:R-:W-:Y:S02]  /*7470*/  IADD3 R14, P6, R18.reuse, R3.reuse, RZ ;  /* 0x00000003120e7210 */ /* 0x0c0fe40007fde0ff */
[----:B------:R-:W-:Y:S02]  /*7480*/  PRMT R19, R5, 0x7771, RZ ;  /* 0x0000777105137816 */ /* 0x000fe400000000ff */
[C---:B------:R-:W-:Y:S01]  /*7490*/  LEA.HI.X.SX32 R15, R18.reuse, R2, 0x1, P6 ;  /* 0x00000002120f7211 */ /* 0x040fe200030f0eff */
[----:B------:R-:W-:Y:S01]  /*74a0*/  VIADD R18, R18, UR6 ;  /* 0x0000000612127c36 */ /* 0x000fe20008000000 */
[----:B-1----:R-:W-:Y:S01]  /*74b0*/  PRMT R21, R6, 0x7770, RZ ;  /* 0x0000777006157816 */ /* 0x002fe200000000ff */
[----:B------:R1:W-:Y:S01]  /*74c0*/  @P3 STG.E.U8 desc[UR14][R12.64], R19 ;  /* 0x000000130c003986 */ /* 0x0003e2000c10110e */
[----:B------:R-:W-:Y:S01]  /*74d0*/  LOP3.LUT R9, R0, 0x29, RZ, 0xfc, !PT ;  /* 0x0000002900097812 */ /* 0x000fe200078efcff */
[C---:B0-----:R-:W-:Y:S01]  /*74e0*/  VIADD R11, R18.reuse, UR6 ;  /* 0x00000006120b7c36 */ /* 0x041fe20008000000 */
[----:B------:R-:W-:Y:S01]  /*74f0*/  IADD3 R8, P6, R18, R3, RZ ;  /* 0x0000000312087210 */ /* 0x000fe20007fde0ff */
[----:B------:R0:W-:Y:S01]  /*7500*/  @P2 STG.E.U8 desc[UR14][R14.64], R21 ;  /* 0x000000150e002986 */ /* 0x0001e2000c10110e */
[----:B------:R-:W-:-:S02]  /*7510*/  ISETP.LT.AND P2, PT, R9, UR7, !P0 ;  /* 0x0000000709007c0c */ /* 0x000fc4000c741270 */
[-C--:B------:R-:W-:Y:S02]  /*7520*/  LEA.HI.X.SX32 R9, R18, R2.reuse, 0x1, P6 ;  /* 0x0000000212097211 */ /* 0x080fe400030f0eff */
[CC--:B------:R-:W-:Y:S02]  /*7530*/  IADD3 R10, P6, R11.reuse, R3.reuse, RZ ;  /* 0x000000030b0a7210 */ /* 0x0c0fe40007fde0ff */
[----:B------:R-:W-:Y:S01]  /*7540*/  PRMT R23, R6, 0x7771, RZ ;  /* 0x0000777106177816 */ /* 0x000fe200000000ff */
[----:B-1----:R-:W-:Y:S01]  /*7550*/  VIADD R13, R11, UR6 ;  /* 0x000000060b0d7c36 */ /* 0x002fe20008000000 */
[----:B------:R-:W-:Y:S02]  /*7560*/  PRMT R19, R7, 0x7770, RZ ;  /* 0x0000777007137816 */ /* 0x000fe400000000ff */
[----:B------:R-:W-:Y:S01]  /*7570*/  LEA.HI.X.SX32 R11, R11, R2, 0x1, P6 ;  /* 0x000000020b0b7211 */ /* 0x000fe200030f0eff */
[C---:B------:R-:W-:Y:S01]  /*7580*/  VIADD R18, R13.reuse, UR6 ;  /* 0x000000060d127c36 */ /* 0x040fe20008000000 */
[----:B------:R-:W-:Y:S01]  /*7590*/  LOP3.LUT R17, R0, 0x28, RZ, 0xfc, !PT ;  /* 0x0000002800117812 */ /* 0x000fe200078efcff */
[----:B------:R1:W-:Y:S01]  /*75a0*/  @P1 STG.E.U8 desc[UR14][R8.64], R23 ;  /* 0x0000001708001986 */ /* 0x0003e2000c10110e */
[----:B------:R-:W-:-:S02]  /*75b0*/  IADD3 R12, P6, R13, R3, RZ ;  /* 0x000000030d0c7210 */ /* 0x000fc40007fde0ff */
[----:B0-----:R-:W-:Y:S01]  /*75c0*/  LOP3.LUT R14, R0, 0x2b, RZ, 0xfc, !PT ;  /* 0x0000002b000e7812 */ /* 0x001fe200078efcff */
[----:B------:R0:W-:Y:S01]  /*75d0*/  @P5 STG.E.U8 desc[UR14][R10.64], R19 ;  /* 0x000000130a005986 */ /* 0x0001e2000c10110e */
[----:B------:R-:W-:Y:S02]  /*75e0*/  ISETP.LT.AND P3, PT, R17, UR7, !P0 ;  /* 0x0000000711007c0c */ /* 0x000fe4000c761270 */
[----:B------:R-:W-:Y:S02]  /*75f0*/  LEA.HI.X.SX32 R13, R13, R2, 0x1, P6 ;  /* 0x000000020d0d7211 */ /* 0x000fe400030f0eff */
[----:B------:R-:W-:Y:S02]  /*7600*/  ISETP.LT.AND P5, PT, R14, UR7, !P0 ;  /* 0x000000070e007c0c */ /* 0x000fe4000c7a1270 */
[C---:B------:R-:W-:Y:S01]  /*7610*/  IADD3 R14, P6, R18.reuse, R3, RZ ;  /* 0x00000003120e7210 */ /* 0x040fe20007fde0ff */
[----:B-1----:R-:W-:Y:S01]  /*7620*/  VIADD R9, R18, UR6 ;  /* 0x0000000612097c36 */ /* 0x002fe20008000000 */
[----:B------:R-:W-:-:S02]  /*7630*/  LOP3.LUT R17, R0, 0x2a, RZ, 0xfc, !PT ;  /* 0x0000002a00117812 */ /* 0x000fc400078efcff */
[----:B------:R-:W-:Y:S01]  /*7640*/  PRMT R21, R7, 0x7771, RZ ;  /* 0x0000777107157816 */ /* 0x000fe200000000ff */
[C---:B0-----:R-:W-:Y:S01]  /*7650*/  VIADD R10, R9.reuse, UR6 ;  /* 0x00000006090a7c36 */ /* 0x041fe20008000000 */
[----:B------:R-:W-:Y:S02]  /*7660*/  LEA.HI.X.SX32 R15, R18, R2, 0x1, P6 ;  /* 0x00000002120f7211 */ /* 0x000fe400030f0eff */
[----:B------:R-:W-:Y:S01]  /*7670*/  IADD3 R18, P6, R9, R3, RZ ;  /* 0x0000000309127210 */ /* 0x000fe20007fde0ff */
[----:B------:R0:W-:Y:S01]  /*7680*/  @P4 STG.E.U8 desc[UR14][R12.64], R21 ;  /* 0x000000150c004986 */ /* 0x0001e2000c10110e */
[----:B------:R-:W-:Y:S02]  /*7690*/  ISETP.LT.AND P1, PT, R17, UR7, !P0 ;  /* 0x0000000711007c0c */ /* 0x000fe4000c721270 */
[----:B------:R-:W-:Y:S02]  /*76a0*/  PRMT R23, R4, 0x7772, RZ ;  /* 0x0000777204177816 */ /* 0x000fe400000000ff */
[----:B------:R-:W-:-:S02]  /*76b0*/  LOP3.LUT R17, R0, 0x2c, RZ, 0xfc, !PT ;  /* 0x0000002c00117812 */ /* 0x000fc400078efcff */
[----:B------:R-:W-:Y:S01]  /*76c0*/  LOP3.LUT R8, R0, 0x2d, RZ, 0xfc, !PT ;  /* 0x0000002d00087812 */ /* 0x000fe200078efcff */
[----:B------:R1:W-:Y:S01]  /*76d0*/  @P3 STG.E.U8 desc[UR14][R14.64], R23 ;  /* 0x000000170e003986 */ /* 0x0003e2000c10110e */
[----:B------:R-:W-:Y:S01]  /*76e0*/  LEA.HI.X.SX32 R19, R9, R2, 0x1, P6 ;  /* 0x0000000209137211 */ /* 0x000fe200030f0eff */
[C---:B------:R-:W-:Y:S01]  /*76f0*/  VIADD R9, R10.reuse, UR6 ;  /* 0x000000060a097c36 */ /* 0x040fe20008000000 */
[----:B------:R-:W-:Y:S02]  /*7700*/  ISETP.LT.AND P4, PT, R17, UR7, !P0 ;  /* 0x0000000711007c0c */ /* 0x000fe4000c781270 */
[----:B0-----:R-:W-:Y:S01]  /*7710*/  IADD3 R12, P6, R10, R3, RZ ;  /* 0x000000030a0c7210 */ /* 0x001fe20007fde0ff */
[----:B------:R-:W-:Y:S01]  /*7720*/  VIADD R20, R9, UR6 ;  /* 0x0000000609147c36 */ /* 0x000fe20008000000 */
[----:B------:R-:W-:Y:S02]  /*7730*/  ISETP.LT.AND P3, PT, R8, UR7, !P0 ;  /* 0x0000000708007c0c */ /* 0x000fe4000c761270 */
[----:B------:R-:W-:-:S02]  /*7740*/  PRMT R17, R4, 0x7773, RZ ;  /* 0x0000777304117816 */ /* 0x000fc400000000ff */
[----:B------:R-:W-:Y:S02]  /*7750*/  LOP3.LUT R8, R0, 0x2e, RZ, 0xfc, !PT ;  /* 0x0000002e00087812 */ /* 0x000fe400078efcff */
[-C--:B------:R-:W-:Y:S01]  /*7760*/  LEA.HI.X.SX32 R13, R10, R2.reuse, 0x1, P6 ;  /* 0x000000020a0d7211 */ /* 0x080fe200030f0eff */
[----:B------:R0:W-:Y:S01]  /*7770*/  @P2 STG.E.U8 desc[UR14][R18.64], R17 ;  /* 0x0000001112002986 */ /* 0x0001e2000c10110e */
[----:B-1----:R-:W-:Y:S02]  /*7780*/  IADD3 R14, P6, R9, R3, RZ ;  /* 0x00000003090e7210 */ /* 0x002fe40007fde0ff */
[----:B------:R-:W-:Y:S02]  /*7790*/  PRMT R21, R5, 0x7772, RZ ;  /* 0x0000777205157816 */ /* 0x000fe400000000ff */
[----:B------:R-:W-:Y:S02]  /*77a0*/  LOP3.LUT R4, R0, 0x2f, RZ, 0xfc, !PT ;  /* 0x0000002f00047812 */ /* 0x000fe400078efcff */
[----:B------:R-:W-:Y:S01]  /*77b0*/  ISETP.LT.AND P2, PT, R8, UR7, !P0 ;  /* 0x0000000708007c0c */ /* 0x000fe2000c741270 */
[----:B------:R1:W-:Y:S01]  /*77c0*/  @P1 STG.E.U8 desc[UR14][R12.64], R21 ;  /* 0x000000150c001986 */ /* 0x0003e2000c10110e */
[----:B------:R-:W-:-:S02]  /*77d0*/  LEA.HI.X.SX32 R15, R9, R2, 0x1, P6 ;  /* 0x00000002090f7211 */ /* 0x000fc400030f0eff */
[----:B------:R-:W-:Y:S01]  /*77e0*/  ISETP.LT.AND P1, PT, R4, UR7, !P0 ;  /* 0x0000000704007c0c */ /* 0x000fe2000c721270 */
[----:B------:R2:W3:Y:S01]  /*77f0*/  LDS.128 R8, [R16] ;  /* 0x0000000010087984 */ /* 0x0004e20000000c00 */
[CC--:B------:R-:W-:Y:S01]  /*7800*/  IADD3 R4, P6, R20.reuse, R3.reuse, RZ ;  /* 0x0000000314047210 */ /* 0x0c0fe20007fde0ff */
[C---:B0-----:R-:W-:Y:S01]  /*7810*/  VIADD R18, R20.reuse, UR6 ;  /* 0x0000000614127c36 */ /* 0x041fe20008000000 */
[----:B------:R-:W-:Y:S02]  /*7820*/  PRMT R25, R5, 0x7773, RZ ;  /* 0x0000777305197816 */ /* 0x000fe400000000ff */
[----:B------:R-:W-:Y:S02]  /*7830*/  LEA.HI.X.SX32 R5, R20, R2, 0x1, P6 ;  /* 0x0000000214057211 */ /* 0x000fe400030f0eff */
[----:B------:R-:W-:Y:S01]  /*7840*/  PRMT R23, R6, 0x7773, RZ ;  /* 0x0000777306177816 */ /* 0x000fe200000000ff */
[----:B------:R0:W-:Y:S01]  /*7850*/  @P5 STG.E.U8 desc[UR14][R14.64], R25 ;  /* 0x000000190e005986 */ /* 0x0001e2000c10110e */
[----:B-1----:R-:W-:-:S02]  /*7860*/  IADD3 R12, P6, R18, R3, RZ ;  /* 0x00000003120c7210 */ /* 0x002fc40007fde0ff */
[----:B------:R-:W-:Y:S02]  /*7870*/  PRMT R21, R6, 0x7772, RZ ;  /* 0x0000777206157816 */ /* 0x000fe400000000ff */
[C---:B------:R-:W-:Y:S01]  /*7880*/  LEA.HI.X.SX32 R13, R18.reuse, R2, 0x1, P6 ;  /* 0x00000002120d7211 */ /* 0x040fe200030f0eff */
[----:B------:R-:W-:Y:S01]  /*7890*/  VIADD R18, R18, UR6 ;  /* 0x0000000612127c36 */ /* 0x000fe20008000000 */
[C---:B------:R-:W-:Y:S01]  /*78a0*/  LOP3.LUT R17, R0.reuse, 0x30, RZ, 0xfc, !PT ;  /* 0x0000003000117812 */ /* 0x040fe200078efcff */
[----:B------:R1:W-:Y:S01]  /*78b0*/  @P4 STG.E.U8 desc[UR14][R4.64], R21 ;  /* 0x0000001504004986 */ /* 0x0003e2000c10110e */
[----:B------:R-:W-:Y:S01]  /*78c0*/  LOP3.LUT R6, R0, 0x32, RZ, 0xfc, !PT ;  /* 0x0000003200067812 */ /* 0x000fe200078efcff */
[C---:B--2---:R-:W-:Y:S01]  /*78d0*/  VIADD R16, R18.reuse, UR6 ;  /* 0x0000000612107c36 */ /* 0x044fe20008000000 */
[----:B------:R-:W-:Y:S01]  /*78e0*/  ISETP.LT.AND P5, PT, R17, UR7, !P0 ;  /* 0x0000000711007c0c */ /* 0x000fe2000c7a1270 */
[----:B------:R2:W-:Y:S01]  /*78f0*/  @P3 STG.E.U8 desc[UR14][R12.64], R23 ;  /* 0x000000170c003986 */ /* 0x0005e2000c10110e */
[----:B0-----:R-:W-:-:S02]  /*7900*/  IADD3 R14, P6, R18, R3, RZ ;  /* 0x00000003120e7210 */ /* 0x001fc40007fde0ff */
[----:B------:R-:W-:Y:S02]  /*7910*/  ISETP.LT.AND P3, PT, R6, UR7, !P0 ;  /* 0x0000000706007c0c */ /* 0x000fe4000c761270 */
[----:B------:R-:W-:Y:S02]  /*7920*/  LEA.HI.X.SX32 R15, R18, R2, 0x1, P6 ;  /* 0x00000002120f7211 */ /* 0x000fe400030f0eff */
[C---:B------:R-:W-:Y:S02]  /*7930*/  PRMT R19, R7.reuse, 0x7773, RZ ;  /* 0x0000777307137816 */ /* 0x040fe400000000ff */
[----:B-1----:R-:W-:Y:S01]  /*7940*/  PRMT R21, R7, 0x7772, RZ ;  /* 0x0000777207157816 */ /* 0x002fe200000000ff */
[C---:B------:R-:W-:Y:S01]  /*7950*/  VIADD R7, R16.reuse, UR6 ;  /* 0x0000000610077c36 */ /* 0x040fe20008000000 */
[----:B------:R-:W-:Y:S02]  /*7960*/  IADD3 R4, P6, R16, R3, RZ ;  /* 0x0000000310047210 */ /* 0x000fe40007fde0ff */
[C---:B------:R-:W-:Y:S01]  /*7970*/  LOP3.LUT R17, R0.reuse, 0x31, RZ, 0xfc, !PT ;  /* 0x0000003100117812 */ /* 0x040fe200078efcff */
[----:B------:R0:W-:Y:S01]  /*7980*/  @P2 STG.E.U8 desc[UR14][R14.64], R21 ;  /* 0x000000150e002986 */ /* 0x0001e2000c10110e */
[----:B------:R-:W-:-:S02]  /*7990*/  LOP3.LUT R6, R0, 0x33, RZ, 0xfc, !PT ;  /* 0x0000003300067812 */ /* 0x000fc400078efcff */
[-C--:B------:R-:W-:Y:S02]  /*79a0*/  LEA.HI.X.SX32 R5, R16, R2.reuse, 0x1, P6 ;  /* 0x0000000210057211 */ /* 0x080fe400030f0eff */
[----:B------:R-:W-:Y:S01]  /*79b0*/  ISETP.LT.AND P4, PT, R17, UR7, !P0 ;  /* 0x0000000711007c0c */ /* 0x000fe2000c781270 */
[C---:B------:R-:W-:Y:S01]  /*79c0*/  VIADD R17, R7.reuse, UR6 ;  /* 0x0000000607117c36 */ /* 0x040fe20008000000 */
[----:B------:R-:W-:Y:S01]  /*79d0*/  ISETP.LT.AND P2, PT, R6, UR7, !P0 ;  /* 0x0000000706007c0c */ /* 0x000fe2000c741270 */
[----:B------:R1:W-:Y:S01]  /*79e0*/  @P1 STG.E.U8 desc[UR14][R4.64], R19 ;  /* 0x0000001304001986 */ /* 0x0003e2000c10110e */
[C---:B------:R-:W-:Y:S02]  /*79f0*/  IADD3 R6, P6, R7.reuse, R3, RZ ;  /* 0x0000000307067210 */ /* 0x040fe40007fde0ff */
[----:B--2---:R-:W-:Y:S02]  /*7a00*/  LOP3.LUT R12, R0, 0x34, RZ, 0xfc, !PT ;  /* 0x00000034000c7812 */ /* 0x004fe400078efcff */
[----:B------:R-:W-:-:S02]  /*7a10*/  LEA.HI.X.SX32 R7, R7, R2, 0x1, P6 ;  /* 0x0000000207077211 */ /* 0x000fc400030f0eff */
[----:B------:R-:W-:Y:S02]  /*7a20*/  ISETP.LT.AND P1, PT, R12, UR7, !P0 ;  /* 0x000000070c007c0c */ /* 0x000fe4000c721270 */
[CC--:B------:R-:W-:Y:S02]  /*7a30*/  IADD3 R12, P6, R17.reuse, R3.reuse, RZ ;  /* 0x00000003110c7210 */ /* 0x0c0fe40007fde0ff */
[C---:B---3--:R-:W-:Y:S02]  /*7a40*/  PRMT R23, R8.reuse, 0x7770, RZ ;  /* 0x0000777008177816 */ /* 0x048fe400000000ff */
[C---:B------:R-:W-:Y:S01]  /*7a50*/  LEA.HI.X.SX32 R13, R17.reuse, R2, 0x1, P6 ;  /* 0x00000002110d7211 */ /* 0x040fe200030f0eff */
[----:B------:R-:W-:Y:S01]  /*7a60*/  VIADD R17, R17, UR6 ;  /* 0x0000000611117c36 */ /* 0x000fe20008000000 */
[----:B0-----:R-:W-:Y:S01]  /*7a70*/  PRMT R21, R8, 0x7771, RZ ;  /* 0x0000777108157816 */ /* 0x001fe200000000ff */
[----:B------:R0:W-:Y:S01]  /*7a80*/  @P5 STG.E.U8 desc[UR14][R6.64], R23 ;  /* 0x0000001706005986 */ /* 0x0001e2000c10110e */
[C---:B-1----:R-:W-:Y:S01]  /*7a90*/  LOP3.LUT R5, R0.reuse, 0x36, RZ, 0xfc, !PT ;  /* 0x0000003600057812 */ /* 0x042fe200078efcff */
[C---:B------:R-:W-:Y:S01]  /*7aa0*/  VIADD R15, R17.reuse, UR6 ;  /* 0x00000006110f7c36 */ /* 0x040fe20008000000 */
[----:B------:R-:W-:Y:S01]  /*7ab0*/  IADD3 R4, P6, R17, R3, RZ ;  /* 0x0000000311047210 */ /* 0x000fe20007fde0ff */
[----:B------:R1:W-:Y:S01]  /*7ac0*/  @P4 STG.E.U8 desc[UR14][R12.64], R21 ;  /* 0x000000150c004986 */ /* 0x0003e2000c10110e */
[----:B------:R-:W-:-:S02]  /*7ad0*/  LOP3.LUT R16, R0, 0x35, RZ, 0xfc, !PT ;  /* 0x0000003500107812 */ /* 0x000fc400078efcff */
[----:B------:R-:W-:Y:S02]  /*7ae0*/  ISETP.LT.AND P4, PT, R5, UR7, !P0 ;  /* 0x0000000705007c0c */ /* 0x000fe4000c781270 */
[----:B------:R-:W-:Y:S02]  /*7af0*/  LEA.HI.X.SX32 R5, R17, R2, 0x1, P6 ;  /* 0x0000000211057211 */ /* 0x000fe400030f0eff */
[----:B------:R-:W-:Y:S02]  /*7b00*/  PRMT R19, R9, 0x7770, RZ ;  /* 0x0000777009137816 */ /* 0x000fe400000000ff */
[----:B------:R-:W-:Y:S01]  /*7b10*/  ISETP.LT.AND P5, PT, R16, UR7, !P0 ;  /* 0x0000000710007c0c */ /* 0x000fe2000c7a1270 */
[C---:B------:R-:W-:Y:S01]  /*7b20*/  VIADD R16, R15.reuse, UR6 ;  /* 0x000000060f107c36 */ /* 0x040fe20008000000 */
[----:B0-----:R-:W-:Y:S01]  /*7b30*/  IADD3 R6, P6, R15, R3, RZ ;  /* 0x000000030f067210 */ /* 0x001fe20007fde0ff */
[----:B------:R0:W-:Y:S01]  /*7b40*/  @P3 STG.E.U8 desc[UR14][R4.64], R19 ;  /* 0x0000001304003986 */ /* 0x0001e2000c10110e */
[----:B------:R-:W-:Y:S01]  /*7b50*/  LOP3.LUT R14, R0, 0x37, RZ, 0xfc, !PT ;  /* 0x00000037000e7812 */ /* 0x000fe200078efcff */
[----:B------:R-:W-:Y:S01]  /*7b60*/  VIADD R17, R16, UR6 ;  /* 0x0000000610117c36 */ /* 0x000fe20008000000 */
[----:B------:R-:W-:-:S02]  /*7b70*/  PRMT R23, R9, 0x7771, RZ ;  /* 0x0000777109177816 */ /* 0x000fc400000000ff */
[-C--:B------:R-:W-:Y:S02]  /*7b80*/  LEA.HI.X.SX32 R7, R15, R2.reuse, 0x1, P6 ;  /* 0x000000020f077211 */ /* 0x080fe400030f0eff */
[----:B------:R-:W-:Y:S02]  /*7b90*/  ISETP.LT.AND P3, PT, R14, UR7, !P0 ;  /* 0x000000070e007c0c */ /* 0x000fe4000c761270 */
[----:B-1----:R-:W-:Y:S01]  /*7ba0*/  IADD3 R12, P6, R16, R3, RZ ;  /* 0x00000003100c7210 */ /* 0x002fe20007fde0ff */
[----:B------:R1:W-:Y:S01]  /*7bb0*/  @P2 STG.E.U8 desc[UR14][R6.64], R23 ;  /* 0x0000001706002986 */ /* 0x0003e2000c10110e */
[----:B------:R-:W-:Y:S02]  /*7bc0*/  LOP3.LUT R14, R0, 0x38, RZ, 0xfc, !PT ;  /* 0x00000038000e7812 */ /* 0x000fe400078efcff */
[----:B------:R-:W-:Y:S02]  /*7bd0*/  LEA.HI.X.SX32 R13, R16, R2, 0x1, P6 ;  /* 0x00000002100d7211 */ /* 0x000fe400030f0eff */
[----:B------:R-:W-:-:S02]  /*7be0*/  ISETP.LT.AND P2, PT, R14, UR7, !P0 ;  /* 0x000000070e007c0c */ /* 0x000fc4000c741270 */
[CC--:B------:R-:W-:Y:S02]  /*7bf0*/  IADD3 R14, P6, R17.reuse, R3.reuse, RZ ;  /* 0x00000003110e7210 */ /* 0x0c0fe40007fde0ff */
[C---:B------:R-:W-:Y:S02]  /*7c00*/  PRMT R21, R10.reuse, 0x7770, RZ ;  /* 0x000077700a157816 */ /* 0x040fe400000000ff */
[C---:B------:R-:W-:Y:S01]  /*7c10*/  LEA.HI.X.SX32 R15, R17.reuse, R2, 0x1, P6 ;  /* 0x00000002110f7211 */ /* 0x040fe200030f0eff */
[----:B------:R-:W-:Y:S01]  /*7c20*/  VIADD R17, R17, UR6 ;  /* 0x0000000611117c36 */ /* 0x000fe20008000000 */
[----:B0-----:R-:W-:Y:S01]  /*7c30*/  PRMT R19, R10, 0x7771, RZ ;  /* 0x000077710a137816 */ /* 0x001fe200000000ff */
[----:B------:R0:W-:Y:S01]  /*7c40*/  @P1 STG.E.U8 desc[UR14][R12.64], R21 ;  /* 0x000000150c001986 */ /* 0x0001e2000c10110e */
[C---:B------:R-:W-:Y:S01]  /*7c50*/  LOP3.LUT R5, R0.reuse, 0x3a, RZ, 0xfc, !PT ;  /* 0x0000003a00057812 */ /* 0x040fe200078efcff */
[C---:B-1----:R-:W-:Y:S01]  /*7c60*/  VIADD R7, R17.reuse, UR6 ;  /* 0x0000000611077c36 */ /* 0x042fe20008000000 */
[----:B------:R-:W-:Y:S01]  /*7c70*/  IADD3 R4, P6, R17, R3, RZ ;  /* 0x0000000311047210 */ /* 0x000fe20007fde0ff */
[----:B------:R1:W-:Y:S01]  /*7c80*/  @P5 STG.E.U8 desc[UR14][R14.64], R19 ;  /* 0x000000130e005986 */ /* 0x0003e2000c10110e */
[----:B------:R-:W-:-:S02]  /*7c90*/  LOP3.LUT R16, R0, 0x39, RZ, 0xfc, !PT ;  /* 0x0000003900107812 */ /* 0x000fc400078efcff */
[----:B------:R-:W-:Y:S02]  /*7ca0*/  ISETP.LT.AND P5, PT, R5, UR7, !P0 ;  /* 0x0000000705007c0c */ /* 0x000fe4000c7a1270 */
[----:B------:R-:W-:Y:S02]  /*7cb0*/  LEA.HI.X.SX32 R5, R17, R2, 0x1, P6 ;  /* 0x0000000211057211 */ /* 0x000fe400030f0eff */
[----:B------:R-:W-:Y:S01]  /*7cc0*/  ISETP.LT.AND P1, PT, R16, UR7, !P0 ;  /* 0x0000000710007c0c */ /* 0x000fe2000c721270 */
[----:B0-----:R-:W-:Y:S01]  /*7cd0*/  VIADD R13, R7, UR6 ;  /* 0x00000006070d7c36 */ /* 0x001fe20008000000 */
[----:B------:R-:W-:Y:S02]  /*7ce0*/  PRMT R21, R11, 0x7770, RZ ;  /* 0x000077700b157816 */ /* 0x000fe400000000ff */
[----:B------:R-:W-:Y:S01]  /*7cf0*/  IADD3 R6, P6, R7, R3, RZ ;  /* 0x0000000307067210 */ /* 0x000fe20007fde0ff */
[----:B-1----:R-:W-:Y:S01]  /*7d00*/  VIADD R15, R13, UR6 ;  /* 0x000000060d0f7c36 */ /* 0x002fe20008000000 */
[----:B------:R-:W-:Y:S01]  /*7d10*/  LOP3.LUT R16, R0, 0x3b, RZ, 0xfc, !PT ;  /* 0x0000003b00107812 */ /* 0x000fe200078efcff */
[----:B------:R-:W-:Y:S01]  /*7d20*/  @P4 STG.E.U8 desc[UR14][R4.64], R21 ;  /* 0x0000001504004986 */ /* 0x000fe2000c10110e */
[----:B------:R-:W-:-:S02]  /*7d30*/  PRMT R17, R11, 0x7771, RZ ;  /* 0x000077710b117816 */ /* 0x000fc400000000ff */
[-C--:B------:R-:W-:Y:S02]  /*7d40*/  LEA.HI.X.SX32 R7, R7, R2.reuse, 0x1, P6 ;  /* 0x0000000207077211 */ /* 0x080fe400030f0eff */
[----:B------:R-:W-:Y:S01]  /*7d50*/  ISETP.LT.AND P4, PT, R16, UR7, !P0 ;  /* 0x0000000710007c0c */ /* 0x000fe2000c781270 */
[----:B------:R-:W-:Y:S01]  /*7d60*/  VIADD R16, R15, UR6 ;  /* 0x000000060f107c36 */ /* 0x000fe20008000000 */
[C---:B------:R-:W-:Y:S01]  /*7d70*/  IADD3 R12, P6, R13.reuse, R3, RZ ;  /* 0x000000030d0c7210 */ /* 0x040fe20007fde0ff */
[----:B------:R0:W-:Y:S01]  /*7d80*/  @P3 STG.E.U8 desc[UR14][R6.64], R17 ;  /* 0x0000001106003986 */ /* 0x0001e2000c10110e */
[----:B------:R-:W-:Y:S02]  /*7d90*/  LOP3.LUT R14, R0, 0x3c, RZ, 0xfc, !PT ;  /* 0x0000003c000e7812 */ /* 0x000fe400078efcff */
[----:B------:R-:W-:Y:S02]  /*7da0*/  LEA.HI.X.SX32 R13, R13, R2, 0x1, P6 ;  /* 0x000000020d0d7211 */ /* 0x000fe400030f0eff */
[----:B------:R-:W-:-:S02]  /*7db0*/  ISETP.LT.AND P3, PT, R14, UR7, !P0 ;  /* 0x000000070e007c0c */ /* 0x000fc4000c761270 */
[CC--:B------:R-:W-:Y:S02]  /*7dc0*/  IADD3 R14, P6, R15.reuse, R3.reuse, RZ ;  /* 0x000000030f0e7210 */ /* 0x0c0fe40007fde0ff */
[----:B------:R-:W-:Y:S02]  /*7dd0*/  PRMT R19, R8, 0x7772, RZ ;  /* 0x0000777208137816 */ /* 0x000fe400000000ff */
[----:B------:R-:W-:Y:S01]  /*7de0*/  LEA.HI.X.SX32 R15, R15, R2, 0x1, P6 ;  /* 0x000000020f0f7211 */ /* 0x000fe200030f0eff */
[----:B0-----:R-:W-:Y:S01]  /*7df0*/  VIADD R7, R16, UR6 ;  /* 0x0000000610077c36 */ /* 0x001fe20008000000 */
[----:B------:R-:W-:Y:S01]  /*7e00*/  PRMT R21, R8, 0x7773, RZ ;  /* 0x0000777308157816 */ /* 0x000fe200000000ff */
[----:B------:R0:W-:Y:S01]  /*7e10*/  @P2 STG.E.U8 desc[UR14][R12.64], R19 ;  /* 0x000000130c002986 */ /* 0x0001e2000c10110e */
[C---:B------:R-:W-:Y:S01]  /*7e20*/  LOP3.LUT R4, R0.reuse, 0x3d, RZ, 0xfc, !PT ;  /* 0x0000003d00047812 */ /* 0x040fe200078efcff */
[----:B------:R-:W-:Y:S01]  /*7e30*/  VIADD R17, R7, UR6 ;  /* 0x0000000607117c36 */ /* 0x000fe20008000000 */
[----:B------:R-:W-:Y:S01]  /*7e40*/  LOP3.LUT R8, R0, 0x3e, RZ, 0xfc, !PT ;  /* 0x0000003e00087812 */ /* 0x000fe200078efcff */
[----:B------:R1:W-:Y:S01]  /*7e50*/  @P1 STG.E.U8 desc[UR14][R14.64], R21 ;  /* 0x000000150e001986 */ /* 0x0003e2000c10110e */
[----:B------:R-:W-:Y:S01]  /*7e60*/  ISETP.LT.AND P2, PT, R4, UR7, !P0 ;  /* 0x0000000704007c0c */ /* 0x000fe2000c741270 */
[----:B------:R-:W-:Y:S01]  /*7e70*/  VIADD R18, R17, UR6 ;  /* 0x0000000611127c36 */ /* 0x000fe20008000000 */
[----:B------:R-:W-:-:S02]  /*7e80*/  IADD3 R6, P1, R7, R3, RZ ;  /* 0x0000000307067210 */ /* 0x000fc40007f3e0ff */
[-C--:B------:R-:W-:Y:S02]  /*7e90*/  IADD3 R4, P6, R16, R3.reuse, RZ ;  /* 0x0000000310047210 */ /* 0x080fe40007fde0ff */
[-C--:B------:R-:W-:Y:S01]  /*7ea0*/  LEA.HI.X.SX32 R7, R7, R2.reuse, 0x1, P1 ;  /* 0x0000000207077211 */ /* 0x080fe200008f0eff */
[----:B0-----:R-:W-:Y:S01]  /*7eb0*/  VIADD R19, R18, UR6 ;  /* 0x0000000612137c36 */ /* 0x001fe20008000000 */
[----:B------:R-:W-:Y:S02]  /*7ec0*/  LEA.HI.X.SX32 R5, R16, R2, 0x1, P6 ;  /* 0x0000000210057211 */ /* 0x000fe400030f0eff */
[-C--:B------:R-:W-:Y:S01]  /*7ed0*/  IADD3 R12, P6, R17, R3.reuse, RZ ;  /* 0x00000003110c7210 */ /* 0x080fe20007fde0ff */
[C---:B------:R-:W-:Y:S01]  /*7ee0*/  VIADD R20, R19.reuse, UR6 ;  /* 0x0000000613147c36 */ /* 0x040fe20008000000 */
[----:B-1----:R-:W-:Y:S02]  /*7ef0*/  IADD3 R14, P1, R19, R3, RZ ;  /* 0x00000003130e7210 */ /* 0x002fe40007f3e0ff */
[----:B------:R-:W-:-:S02]  /*7f00*/  LOP3.LUT R0, R0, 0x3f, RZ, 0xfc, !PT ;  /* 0x0000003f00007812 */ /* 0x000fc400078efcff */
[-C--:B------:R-:W-:Y:S02]  /*7f10*/  LEA.HI.X.SX32 R15, R19, R2.reuse, 0x1, P1 ;  /* 0x00000002130f7211 */ /* 0x080fe400008f0eff */
[----:B------:R-:W-:Y:S02]  /*7f20*/  LEA.HI.X.SX32 R13, R17, R2, 0x1, P6 ;  /* 0x00000002110d7211 */ /* 0x000fe400030f0eff */
[----:B------:R-:W-:Y:S02]  /*7f30*/  ISETP.LT.AND P1, PT, R8, UR7, !P0 ;  /* 0x0000000708007c0c */ /* 0x000fe4000c721270 */
[----:B------:R-:W-:Y:S02]  /*7f40*/  IADD3 R16, P6, R18, R3, RZ ;  /* 0x0000000312107210 */ /* 0x000fe40007fde0ff */
[----:B------:R-:W-:Y:S02]  /*7f50*/  ISETP.LT.AND P0, PT, R0, UR7, !P0 ;  /* 0x0000000700007c0c */ /* 0x000fe4000c701270 */
[----:B------:R-:W-:-:S02]  /*7f60*/  PRMT R25, R9, 0x7772, RZ ;  /* 0x0000777209197816 */ /* 0x000fc400000000ff */
[----:B------:R-:W-:Y:S02]  /*7f70*/  LEA.HI.X.SX32 R17, R18, R2, 0x1, P6 ;  /* 0x0000000212117211 */ /* 0x000fe400030f0eff */
[----:B------:R-:W-:Y:S01]  /*7f80*/  PRMT R23, R9, 0x7773, RZ ;  /* 0x0000777309177816 */ /* 0x000fe200000000ff */
[----:B------:R0:W-:Y:S01]  /*7f90*/  @P5 STG.E.U8 desc[UR14][R4.64], R25 ;  /* 0x0000001904005986 */ /* 0x0001e2000c10110e */
[----:B------:R-:W-:Y:S02]  /*7fa0*/  IADD3 R18, P6, R20, R3, RZ ;  /* 0x0000000314127210 */ /* 0x000fe40007fde0ff */
[C---:B------:R-:W-:Y:S01]  /*7fb0*/  PRMT R21, R10.reuse, 0x7772, RZ ;  /* 0x000077720a157816 */ /* 0x040fe200000000ff */
[----:B------:R0:W-:Y:S01]  /*7fc0*/  @P4 STG.E.U8 desc[UR14][R6.64], R23 ;  /* 0x0000001706004986 */ /* 0x0001e2000c10110e */
[----:B------:R-:W-:Y:S02]  /*7fd0*/  PRMT R9, R10, 0x7773, RZ ;  /* 0x000077730a097816 */ /* 0x000fe400000000ff */
[C---:B------:R-:W-:Y:S01]  /*7fe0*/  PRMT R3, R11.reuse, 0x7773, RZ ;  /* 0x000077730b037816 */ /* 0x040fe200000000ff */
[----:B------:R0:W-:Y:S01]  /*7ff0*/  @P3 STG.E.U8 desc[UR14][R12.64], R21 ;  /* 0x000000150c003986 */ /* 0x0001e2000c10110e */
[----:B------:R-:W-:-:S02]  /*8000*/  PRMT R11, R11, 0x7772, RZ ;  /* 0x000077720b0b7816 */ /* 0x000fc400000000ff */
[----:B------:R-:W-:Y:S01]  /*8010*/  LEA.HI.X.SX32 R19, R20, R2, 0x1, P6 ;  /* 0x0000000214137211 */ /* 0x000fe200030f0eff */
[----:B------:R0:W-:Y:S04]  /*8020*/  @P2 STG.E.U8 desc[UR14][R16.64], R9 ;  /* 0x0000000910002986 */ /* 0x0001e8000c10110e */
[----:B------:R0:W-:Y:S01]  /*8030*/  @P1 STG.E.U8 desc[UR14][R14.64], R11 ;  /* 0x0000000b0e001986 */ /* 0x0001e2000c10110e */
[----:B------:R-:W-:Y:S05]  /*8040*/  @!P0 EXIT ;  /* 0x000000000000894d */ /* 0x000fea0003800000 */
[----:B------:R-:W-:Y:S01]  /*8050*/  STG.E.U8 desc[UR14][R18.64], R3 ;  /* 0x0000000312007986 */ /* 0x000fe2000c10110e */
[----:B------:R-:W-:Y:S05]  /*8060*/  EXIT ;  /* 0x000000000000794d */ /* 0x000fea0003800000 */
.L_x_3:
[----:B------:R-:W-:-:S00]  /*8070*/  BRA `(.L_x_3) ;  /* 0xfffffffc00fc7947 */ /* 0x000fc0000383ffff */
[----:B------:R-:W-:-:S00]  /*8080*/  NOP ;  /* 0x0000000000007918 */ /* 0x000fc00000000000 */
[----:B------:R-:W-:-:S00]  /*8090*/  NOP ;  /* 0x0000000000007918 */ /* 0x000fc00000000000 */
[----:B------:R-:W-:-:S00]  /*80a0*/  NOP ;  /* 0x0000000000007918 */ /* 0x000fc00000000000 */
[----:B------:R-:W-:-:S00]  /*80b0*/  NOP ;  /* 0x0000000000007918 */ /* 0x000fc00000000000 */
[----:B------:R-:W-:-:S00]  /*80c0*/  NOP ;  /* 0x0000000000007918 */ /* 0x000fc00000000000 */
[----:B------:R-:W-:-:S00]  /*80d0*/  NOP ;  /* 0x0000000000007918 */ /* 0x000fc00000000000 */
[----:B------:R-:W-:-:S00]  /*80e0*/  NOP ;  /* 0x0000000000007918 */ /* 0x000fc00000000000 */
[----:B------:R-:W-:-:S00]  /*80f0*/  NOP ;  /* 0x0000000000007918 */ /* 0x000fc00000000000 */
.L_x_4:


//--------------------- .nv.shared.matmul_kernel  --------------------------
	.section	.nv.shared.matmul_kernel,"aw",@nobits
	.sectionflags	@""
	.align	16
	.zero		1024


//--------------------- .nv.shared.reserved.0     --------------------------
	.section	.nv.shared.reserved.0,"aw",@nobits
	.weak		__nv_reservedSMEM_offset_0_alias
	.size		__nv_reservedSMEM_offset_0_alias, 0, 0
	.other		__nv_reservedSMEM_offset_0_alias,@"STO_CUDA_RESERVED_SHARED STV_DEFAULT"
__nv_reservedSMEM_offset_0_alias:
	.zero		0


//--------------------- .nv.constant0.matmul_kernel --------------------------
	.section	.nv.constant0.matmul_kernel,"a",@progbits
	.sectionflags	@""
	.align	4
.nv.constant0.matmul_kernel:
	.zero		608


//--------------------- SYMBOLS --------------------------

	.type		.nv.reservedSmem.offset0,@object
	.size		.nv.reservedSmem.offset0,0x4
